//
// Generated by NVIDIA NVVM Compiler
//
// Compiler Build ID: CL-36424714
// Cuda compilation tools, release 13.0, V13.0.88
// Based on NVVM 20.0.0
//

.version 9.0
.target sm_100
.address_size 64

	// .globl	_Z9wq_sha512PKcmm
.extern .func  (.param .b32 func_retval0) vprintf
(
	.param .b64 vprintf_param_0,
	.param .b64 vprintf_param_1
)
;
.global .align 1 .b8 $str[17] = {48, 49, 50, 51, 52, 53, 54, 55, 56, 57, 97, 98, 99, 100, 101, 102};
.global .align 1 .b8 $str$1[16] = {115, 104, 97, 53, 49, 50, 40, 34, 37, 115, 34, 41, 32, 61, 32};
.global .align 1 .b8 $str$2[8] = {37, 48, 49, 54, 108, 108, 120};
.global .align 1 .b8 $str$3[2] = {10};

.visible .entry _Z9wq_sha512PKcmm(
	.param .u64 .ptr .align 1 _Z9wq_sha512PKcmm_param_0,
	.param .u64 _Z9wq_sha512PKcmm_param_1,
	.param .u64 _Z9wq_sha512PKcmm_param_2
)
{
	.local .align 16 .b8 	__local_depot0[1504];
	.reg .b64 	%SP;
	.reg .b64 	%SPL;
	.reg .pred 	%p<8>;
	.reg .b16 	%rs<40>;
	.reg .b32 	%r<96>;
	.reg .b64 	%rd<294>;

	mov.u64 	%SPL, __local_depot0;
	cvta.local.u64 	%SP, %SPL;
	ld.param.u64 	%rd31, [_Z9wq_sha512PKcmm_param_0];
	ld.param.u64 	%rd29, [_Z9wq_sha512PKcmm_param_1];
	cvta.to.global.u64 	%rd1, %rd31;
	add.u64 	%rd284, %SPL, 0;
	add.u64 	%rd3, %SPL, 640;
	add.u64 	%rd4, %SPL, 1280;
	add.u64 	%rd282, %SPL, 1360;
	mov.b32 	%r92, 0;
$L__BB0_1:
	mov.u32 	%r1, %r92;
	cvt.u64.u32 	%rd36, %r1;
	add.s64 	%rd37, %rd1, %rd36;
	ld.global.u8 	%rs4, [%rd37];
	add.s64 	%rd6, %rd4, %rd36;
	st.local.u8 	[%rd6], %rs4;
	setp.ne.s16 	%p1, %rs4, 0;
	add.s32 	%r92, %r1, 1;
	@%p1 bra 	$L__BB0_1;
	mov.u32 	%r12, %tid.x;
	cvt.u64.u32 	%rd39, %r12;
	add.s64 	%rd40, %rd29, %rd39;
	mov.u32 	%r13, %ntid.x;
	mov.u32 	%r14, %ctaid.x;
	mov.u32 	%r15, %nctaid.x;
	mov.u32 	%r16, %ctaid.y;
	mad.lo.s32 	%r17, %r16, %r15, %r14;
	mul.lo.s32 	%r18, %r17, %r13;
	cvt.u64.u32 	%rd41, %r18;
	add.s64 	%rd42, %rd40, %rd41;
	add.s32 	%r3, %r1, 16;
	cvt.u64.u32 	%rd43, %r3;
	add.s64 	%rd44, %rd4, %rd43;
	mov.b16 	%rs5, 0;
	st.local.u8 	[%rd44], %rs5;
	and.b64  	%rd45, %rd42, 15;
	mov.u64 	%rd46, $str;
	add.s64 	%rd47, %rd46, %rd45;
	ld.global.nc.u8 	%rs6, [%rd47];
	cvt.u16.u8 	%rs7, %rs6;
	add.s32 	%r19, %r1, 15;
	cvt.u64.u32 	%rd48, %r19;
	add.s64 	%rd49, %rd4, %rd48;
	st.local.u8 	[%rd49], %rs7;
	shr.u64 	%rd50, %rd42, 4;
	and.b64  	%rd51, %rd50, 15;
	add.s64 	%rd52, %rd46, %rd51;
	ld.global.nc.u8 	%rs8, [%rd52];
	cvt.u16.u8 	%rs9, %rs8;
	add.s32 	%r20, %r1, 14;
	cvt.u64.u32 	%rd53, %r20;
	add.s64 	%rd54, %rd4, %rd53;
	st.local.u8 	[%rd54], %rs9;
	shr.u64 	%rd55, %rd42, 8;
	and.b64  	%rd56, %rd55, 15;
	add.s64 	%rd57, %rd46, %rd56;
	ld.global.nc.u8 	%rs10, [%rd57];
	cvt.u16.u8 	%rs11, %rs10;
	add.s32 	%r21, %r1, 13;
	cvt.u64.u32 	%rd58, %r21;
	add.s64 	%rd59, %rd4, %rd58;
	st.local.u8 	[%rd59], %rs11;
	shr.u64 	%rd60, %rd42, 12;
	and.b64  	%rd61, %rd60, 15;
	add.s64 	%rd62, %rd46, %rd61;
	ld.global.nc.u8 	%rs12, [%rd62];
	cvt.u16.u8 	%rs13, %rs12;
	add.s32 	%r22, %r1, 12;
	cvt.u64.u32 	%rd63, %r22;
	add.s64 	%rd64, %rd4, %rd63;
	st.local.u8 	[%rd64], %rs13;
	shr.u64 	%rd65, %rd42, 16;
	and.b64  	%rd66, %rd65, 15;
	add.s64 	%rd67, %rd46, %rd66;
	ld.global.nc.u8 	%rs14, [%rd67];
	cvt.u16.u8 	%rs15, %rs14;
	add.s32 	%r23, %r1, 11;
	cvt.u64.u32 	%rd68, %r23;
	add.s64 	%rd69, %rd4, %rd68;
	st.local.u8 	[%rd69], %rs15;
	shr.u64 	%rd70, %rd42, 20;
	and.b64  	%rd71, %rd70, 15;
	add.s64 	%rd72, %rd46, %rd71;
	ld.global.nc.u8 	%rs16, [%rd72];
	cvt.u16.u8 	%rs17, %rs16;
	add.s32 	%r24, %r1, 10;
	cvt.u64.u32 	%rd73, %r24;
	add.s64 	%rd74, %rd4, %rd73;
	st.local.u8 	[%rd74], %rs17;
	shr.u64 	%rd75, %rd42, 24;
	and.b64  	%rd76, %rd75, 15;
	add.s64 	%rd77, %rd46, %rd76;
	ld.global.nc.u8 	%rs18, [%rd77];
	cvt.u16.u8 	%rs19, %rs18;
	add.s32 	%r25, %r1, 9;
	cvt.u64.u32 	%rd78, %r25;
	add.s64 	%rd79, %rd4, %rd78;
	st.local.u8 	[%rd79], %rs19;
	shr.u64 	%rd80, %rd42, 28;
	and.b64  	%rd81, %rd80, 15;
	add.s64 	%rd82, %rd46, %rd81;
	ld.global.nc.u8 	%rs20, [%rd82];
	cvt.u16.u8 	%rs21, %rs20;
	add.s32 	%r26, %r1, 8;
	cvt.u64.u32 	%rd83, %r26;
	add.s64 	%rd84, %rd4, %rd83;
	st.local.u8 	[%rd84], %rs21;
	shr.u64 	%rd85, %rd42, 32;
	and.b64  	%rd86, %rd85, 15;
	add.s64 	%rd87, %rd46, %rd86;
	ld.global.nc.u8 	%rs22, [%rd87];
	cvt.u16.u8 	%rs23, %rs22;
	add.s32 	%r27, %r1, 7;
	cvt.u64.u32 	%rd88, %r27;
	add.s64 	%rd89, %rd4, %rd88;
	st.local.u8 	[%rd89], %rs23;
	shr.u64 	%rd90, %rd42, 36;
	and.b64  	%rd91, %rd90, 15;
	add.s64 	%rd92, %rd46, %rd91;
	ld.global.nc.u8 	%rs24, [%rd92];
	cvt.u16.u8 	%rs25, %rs24;
	add.s32 	%r28, %r1, 6;
	cvt.u64.u32 	%rd93, %r28;
	add.s64 	%rd94, %rd4, %rd93;
	st.local.u8 	[%rd94], %rs25;
	shr.u64 	%rd95, %rd42, 40;
	and.b64  	%rd96, %rd95, 15;
	add.s64 	%rd97, %rd46, %rd96;
	ld.global.nc.u8 	%rs26, [%rd97];
	cvt.u16.u8 	%rs27, %rs26;
	add.s32 	%r29, %r1, 5;
	cvt.u64.u32 	%rd98, %r29;
	add.s64 	%rd99, %rd4, %rd98;
	st.local.u8 	[%rd99], %rs27;
	shr.u64 	%rd100, %rd42, 44;
	and.b64  	%rd101, %rd100, 15;
	add.s64 	%rd102, %rd46, %rd101;
	ld.global.nc.u8 	%rs28, [%rd102];
	cvt.u16.u8 	%rs29, %rs28;
	add.s32 	%r30, %r1, 4;
	cvt.u64.u32 	%rd103, %r30;
	add.s64 	%rd104, %rd4, %rd103;
	st.local.u8 	[%rd104], %rs29;
	shr.u64 	%rd105, %rd42, 48;
	and.b64  	%rd106, %rd105, 15;
	add.s64 	%rd107, %rd46, %rd106;
	ld.global.nc.u8 	%rs30, [%rd107];
	cvt.u16.u8 	%rs31, %rs30;
	add.s32 	%r31, %r1, 3;
	cvt.u64.u32 	%rd108, %r31;
	add.s64 	%rd109, %rd4, %rd108;
	st.local.u8 	[%rd109], %rs31;
	shr.u64 	%rd110, %rd42, 52;
	and.b64  	%rd111, %rd110, 15;
	add.s64 	%rd112, %rd46, %rd111;
	ld.global.nc.u8 	%rs32, [%rd112];
	cvt.u16.u8 	%rs33, %rs32;
	add.s32 	%r32, %r1, 2;
	cvt.u64.u32 	%rd113, %r32;
	add.s64 	%rd114, %rd4, %rd113;
	st.local.u8 	[%rd114], %rs33;
	shr.u64 	%rd115, %rd42, 56;
	and.b64  	%rd116, %rd115, 15;
	add.s64 	%rd117, %rd46, %rd116;
	ld.global.nc.u8 	%rs34, [%rd117];
	cvt.u16.u8 	%rs35, %rs34;
	cvt.u64.u32 	%rd118, %r92;
	add.s64 	%rd119, %rd4, %rd118;
	st.local.u8 	[%rd119], %rs35;
	shr.u64 	%rd120, %rd42, 60;
	add.s64 	%rd121, %rd46, %rd120;
	ld.global.nc.u8 	%rs36, [%rd121];
	cvt.u16.u8 	%rs37, %rs36;
	st.local.u8 	[%rd6], %rs37;
	mov.b64 	%rd122, 0;
	st.local.v2.u64 	[%rd282], {%rd122, %rd122};
	st.local.v2.u64 	[%rd282+16], {%rd122, %rd122};
	st.local.v2.u64 	[%rd282+32], {%rd122, %rd122};
	st.local.v2.u64 	[%rd282+48], {%rd122, %rd122};
	st.local.v2.u64 	[%rd282+64], {%rd122, %rd122};
	st.local.v2.u64 	[%rd282+80], {%rd122, %rd122};
	st.local.v2.u64 	[%rd282+96], {%rd122, %rd122};
	st.local.v2.u64 	[%rd282+112], {%rd122, %rd122};
	ld.local.u8 	%rs39, [%rd4];
	setp.eq.s16 	%p2, %rs39, 0;
	mov.b64 	%rd281, 7;
	@%p2 bra 	$L__BB0_6;
	mov.b32 	%r95, 7;
	mov.b32 	%r94, 0;
$L__BB0_4:
	cvt.s64.s32 	%rd123, %r95;
	add.s64 	%rd124, %rd282, %rd123;
	st.local.u8 	[%rd124], %rs39;
	and.b32  	%r35, %r95, 7;
	setp.eq.s32 	%p3, %r35, 0;
	add.s32 	%r36, %r95, 16;
	selp.b32 	%r37, %r36, %r95, %p3;
	add.s32 	%r95, %r37, -1;
	add.s32 	%r10, %r94, 1;
	cvt.u64.u32 	%rd125, %r94;
	add.s64 	%rd126, %rd4, %rd125;
	ld.local.u8 	%rs39, [%rd126+1];
	setp.eq.s16 	%p4, %rs39, 0;
	mov.u32 	%r94, %r10;
	@%p4 bra 	$L__BB0_5;
	bra.uni 	$L__BB0_4;
$L__BB0_5:
	cvt.s64.s32 	%rd281, %r95;
$L__BB0_6:
	add.s64 	%rd135, %rd282, %rd281;
	mov.b16 	%rs38, 128;
	st.local.u8 	[%rd135], %rs38;
	shl.b32 	%r39, %r3, 3;
	st.local.u32 	[%rd282+120], %r39;
	mov.b64 	%rd136, 8158064640168781261;
	mov.b64 	%rd137, 4794697086780616226;
	st.local.v2.u64 	[%rd284], {%rd137, %rd136};
	mov.b64 	%rd138, -1606136188198331460;
	mov.b64 	%rd139, -5349999486874862801;
	st.local.v2.u64 	[%rd284+16], {%rd139, %rd138};
	mov.b64 	%rd140, 6480981068601479193;
	mov.b64 	%rd141, 4131703408338449720;
	st.local.v2.u64 	[%rd284+32], {%rd141, %rd140};
	mov.b64 	%rd142, -6116909921290321640;
	mov.b64 	%rd143, -7908458776815382629;
	st.local.v2.u64 	[%rd284+48], {%rd143, %rd142};
	mov.b64 	%rd144, 1334009975649890238;
	mov.b64 	%rd145, -2880145864133508542;
	st.local.v2.u64 	[%rd284+64], {%rd145, %rd144};
	mov.b64 	%rd146, 6128411473006802146;
	mov.b64 	%rd147, 2608012711638119052;
	st.local.v2.u64 	[%rd284+80], {%rd147, %rd146};
	mov.b64 	%rd148, -9160688886553864527;
	mov.b64 	%rd149, 8268148722764581231;
	st.local.v2.u64 	[%rd284+96], {%rd149, %rd148};
	mov.b64 	%rd150, -4495734319001033068;
	mov.b64 	%rd151, -7215885187991268811;
	st.local.v2.u64 	[%rd284+112], {%rd151, %rd150};
	mov.b64 	%rd152, -1171420211273849373;
	mov.b64 	%rd153, -1973867731355612462;
	st.local.v2.u64 	[%rd284+128], {%rd153, %rd152};
	mov.b64 	%rd154, 2597628984639134821;
	mov.b64 	%rd155, 1135362057144423861;
	st.local.v2.u64 	[%rd284+144], {%rd155, %rd154};
	mov.b64 	%rd156, 5365058923640841347;
	mov.b64 	%rd157, 3308224258029322869;
	st.local.v2.u64 	[%rd284+160], {%rd157, %rd156};
	mov.b64 	%rd158, 8573033837759648693;
	mov.b64 	%rd159, 6679025012923562964;
	st.local.v2.u64 	[%rd284+176], {%rd159, %rd158};
	mov.b64 	%rd160, -6327057829258317296;
	mov.b64 	%rd161, -7476448914759557205;
	st.local.v2.u64 	[%rd284+192], {%rd161, %rd160};
	mov.b64 	%rd162, -4658551843659510044;
	mov.b64 	%rd163, -5763719355590565569;
	st.local.v2.u64 	[%rd284+208], {%rd163, %rd162};
	mov.b64 	%rd164, -3051310485924567259;
	mov.b64 	%rd165, -4116276920077217854;
	st.local.v2.u64 	[%rd284+224], {%rd165, %rd164};
	mov.b64 	%rd166, 1452737877330783856;
	mov.b64 	%rd167, 489312712824947311;
	st.local.v2.u64 	[%rd284+240], {%rd167, %rd166};
	mov.b64 	%rd168, 3322285676063803686;
	mov.b64 	%rd169, 2861767655752347644;
	st.local.v2.u64 	[%rd284+256], {%rd169, %rd168};
	mov.b64 	%rd170, 5996557281743188959;
	mov.b64 	%rd171, 5560940570517711597;
	st.local.v2.u64 	[%rd284+272], {%rd171, %rd170};
	mov.b64 	%rd172, 8532644243296465576;
	mov.b64 	%rd173, 7280758554555802590;
	st.local.v2.u64 	[%rd284+288], {%rd173, %rd172};
	mov.b64 	%rd174, -7894198246740708037;
	mov.b64 	%rd175, -9096487096722542874;
	st.local.v2.u64 	[%rd284+304], {%rd175, %rd174};
	mov.b64 	%rd176, -6333637450476146687;
	mov.b64 	%rd177, -6719396339535248540;
	st.local.v2.u64 	[%rd284+320], {%rd177, %rd176};
	mov.b64 	%rd178, -4076793802049405392;
	mov.b64 	%rd179, -4446306890439682159;
	st.local.v2.u64 	[%rd284+336], {%rd179, %rd178};
	mov.b64 	%rd180, -2983346525034927856;
	mov.b64 	%rd181, -3345356375505022440;
	st.local.v2.u64 	[%rd284+352], {%rd181, %rd180};
	mov.b64 	%rd182, 1182934255886127544;
	mov.b64 	%rd183, -860691631967231958;
	st.local.v2.u64 	[%rd284+368], {%rd183, %rd182};
	mov.b64 	%rd184, 2177327727835720531;
	mov.b64 	%rd185, 1847814050463011016;
	st.local.v2.u64 	[%rd284+384], {%rd185, %rd184};
	mov.b64 	%rd186, 3796741975233480872;
	mov.b64 	%rd187, 2830643537854262169;
	st.local.v2.u64 	[%rd284+400], {%rd187, %rd186};
	mov.b64 	%rd188, 5681478168544905931;
	mov.b64 	%rd189, 4115178125766777443;
	st.local.v2.u64 	[%rd284+416], {%rd189, %rd188};
	mov.b64 	%rd190, 7507060721942968483;
	mov.b64 	%rd191, 6601373596472566643;
	st.local.v2.u64 	[%rd284+432], {%rd191, %rd190};
	mov.b64 	%rd192, 8693463985226723168;
	mov.b64 	%rd193, 8399075790359081724;
	st.local.v2.u64 	[%rd284+448], {%rd193, %rd192};
	mov.b64 	%rd194, -8302665154208450068;
	mov.b64 	%rd195, -8878714635349349518;
	st.local.v2.u64 	[%rd284+464], {%rd195, %rd194};
	mov.b64 	%rd196, -6606660893046293015;
	mov.b64 	%rd197, -8016688836872298968;
	st.local.v2.u64 	[%rd284+480], {%rd197, %rd196};
	mov.b64 	%rd198, -4147400797238176981;
	mov.b64 	%rd199, -4685533653050689259;
	st.local.v2.u64 	[%rd284+496], {%rd199, %rd198};
	mov.b64 	%rd200, -3348786107499101689;
	mov.b64 	%rd201, -3880063495543823972;
	st.local.v2.u64 	[%rd284+512], {%rd201, %rd200};
	mov.b64 	%rd202, -757361751448694408;
	mov.b64 	%rd203, -1523767162380948706;
	st.local.v2.u64 	[%rd284+528], {%rd203, %rd202};
	mov.b64 	%rd204, 748580250866718886;
	mov.b64 	%rd205, 500013540394364858;
	st.local.v2.u64 	[%rd284+544], {%rd205, %rd204};
	mov.b64 	%rd206, 1977374033974150939;
	mov.b64 	%rd207, 1242879168328830382;
	st.local.v2.u64 	[%rd284+560], {%rd207, %rd206};
	mov.b64 	%rd208, 3659926193048069267;
	mov.b64 	%rd209, 2944078676154940804;
	st.local.v2.u64 	[%rd284+576], {%rd209, %rd208};
	mov.b64 	%rd210, 4836135668995329356;
	mov.b64 	%rd211, 4368137639120453308;
	st.local.v2.u64 	[%rd284+592], {%rd211, %rd210};
	mov.b64 	%rd212, 6448918945643986474;
	mov.b64 	%rd213, 5532061633213252278;
	st.local.v2.u64 	[%rd284+608], {%rd213, %rd212};
	mov.b64 	%rd214, 7801388544844847127;
	mov.b64 	%rd215, 6902733635092675308;
	st.local.v2.u64 	[%rd284+624], {%rd215, %rd214};
	mov.b64 	%rd286, 7640891576956012808;
	mov.b64 	%rd288, -4942790177534073029;
	mov.b64 	%rd290, 4354685564936845355;
	mov.b64 	%rd285, 5840696475078001361;
	mov.b64 	%rd287, -7276294671716946913;
	mov.b64 	%rd289, 2270897969802886507;
	mov.b64 	%rd292, -6534734903238641935;
	mov.b64 	%rd291, 6620516959819538809;
	mov.b32 	%r93, -80;
	mov.u64 	%rd283, %rd3;
$L__BB0_7:
	mov.u64 	%rd17, %rd290;
	mov.u64 	%rd14, %rd289;
	mov.u64 	%rd290, %rd288;
	mov.u64 	%rd289, %rd287;
	mov.u64 	%rd288, %rd286;
	mov.u64 	%rd287, %rd285;
	add.s32 	%r5, %r93, 64;
	add.s32 	%r40, %r93, 80;
	setp.gt.u32 	%p5, %r40, 15;
	@%p5 bra 	$L__BB0_9;
	ld.local.u64 	%rd293, [%rd282];
	bra.uni 	$L__BB0_10;
$L__BB0_9:
	add.s32 	%r41, %r5, 14;
	mul.wide.u32 	%rd216, %r41, 8;
	add.s64 	%rd217, %rd3, %rd216;
	ld.local.u64 	%rd218, [%rd217];
	mov.b64 	{%r42, %r43}, %rd218;
	shf.l.wrap.b32 	%r44, %r43, %r42, 13;
	shf.l.wrap.b32 	%r45, %r42, %r43, 13;
	mov.b64 	%rd219, {%r45, %r44};
	shf.l.wrap.b32 	%r46, %r42, %r43, 3;
	shf.l.wrap.b32 	%r47, %r43, %r42, 3;
	mov.b64 	%rd220, {%r47, %r46};
	xor.b64  	%rd221, %rd219, %rd220;
	shr.u64 	%rd222, %rd218, 6;
	xor.b64  	%rd223, %rd221, %rd222;
	add.s32 	%r48, %r5, 9;
	mul.wide.u32 	%rd224, %r48, 8;
	add.s64 	%rd225, %rd3, %rd224;
	ld.local.u64 	%rd226, [%rd225];
	add.s64 	%rd227, %rd223, %rd226;
	add.s32 	%r49, %r5, 1;
	mul.wide.u32 	%rd228, %r49, 8;
	add.s64 	%rd229, %rd3, %rd228;
	ld.local.u64 	%rd230, [%rd229];
	mov.b64 	{%r50, %r51}, %rd230;
	shf.l.wrap.b32 	%r52, %r51, %r50, 31;
	shf.l.wrap.b32 	%r53, %r50, %r51, 31;
	mov.b64 	%rd231, {%r53, %r52};
	shf.l.wrap.b32 	%r54, %r51, %r50, 24;
	shf.l.wrap.b32 	%r55, %r50, %r51, 24;
	mov.b64 	%rd232, {%r55, %r54};
	xor.b64  	%rd233, %rd231, %rd232;
	shr.u64 	%rd234, %rd230, 7;
	xor.b64  	%rd235, %rd233, %rd234;
	mul.wide.u32 	%rd236, %r5, 8;
	add.s64 	%rd237, %rd3, %rd236;
	ld.local.u64 	%rd238, [%rd237];
	add.s64 	%rd239, %rd227, %rd238;
	add.s64 	%rd293, %rd239, %rd235;
$L__BB0_10:
	st.local.u64 	[%rd283], %rd293;
	mov.b64 	{%r56, %r57}, %rd287;
	shf.l.wrap.b32 	%r58, %r57, %r56, 18;
	shf.l.wrap.b32 	%r59, %r56, %r57, 18;
	mov.b64 	%rd240, {%r59, %r58};
	shf.l.wrap.b32 	%r60, %r57, %r56, 14;
	shf.l.wrap.b32 	%r61, %r56, %r57, 14;
	mov.b64 	%rd241, {%r61, %r60};
	xor.b64  	%rd242, %rd240, %rd241;
	shf.l.wrap.b32 	%r62, %r56, %r57, 23;
	shf.l.wrap.b32 	%r63, %r57, %r56, 23;
	mov.b64 	%rd243, {%r63, %r62};
	xor.b64  	%rd244, %rd242, %rd243;
	add.s64 	%rd245, %rd291, %rd244;
	and.b64  	%rd246, %rd289, %rd287;
	not.b64 	%rd247, %rd287;
	and.b64  	%rd248, %rd14, %rd247;
	or.b64  	%rd249, %rd248, %rd246;
	add.s64 	%rd250, %rd245, %rd249;
	ld.local.u64 	%rd251, [%rd284];
	add.s64 	%rd252, %rd250, %rd251;
	add.s64 	%rd253, %rd252, %rd293;
	mov.b64 	{%r64, %r65}, %rd288;
	shf.l.wrap.b32 	%r66, %r65, %r64, 4;
	shf.l.wrap.b32 	%r67, %r64, %r65, 4;
	mov.b64 	%rd254, {%r67, %r66};
	shf.l.wrap.b32 	%r68, %r64, %r65, 30;
	shf.l.wrap.b32 	%r69, %r65, %r64, 30;
	mov.b64 	%rd255, {%r69, %r68};
	xor.b64  	%rd256, %rd254, %rd255;
	shf.l.wrap.b32 	%r70, %r64, %r65, 25;
	shf.l.wrap.b32 	%r71, %r65, %r64, 25;
	mov.b64 	%rd257, {%r71, %r70};
	xor.b64  	%rd258, %rd256, %rd257;
	xor.b64  	%rd259, %rd17, %rd290;
	and.b64  	%rd260, %rd259, %rd288;
	and.b64  	%rd261, %rd17, %rd290;
	xor.b64  	%rd262, %rd260, %rd261;
	add.s64 	%rd263, %rd262, %rd258;
	add.s64 	%rd285, %rd253, %rd292;
	add.s64 	%rd286, %rd263, %rd253;
	add.s32 	%r93, %r93, 1;
	add.s64 	%rd284, %rd284, 8;
	add.s64 	%rd283, %rd283, 8;
	add.s64 	%rd282, %rd282, 8;
	setp.ne.s32 	%p6, %r93, 0;
	mov.u64 	%rd291, %rd14;
	mov.u64 	%rd292, %rd17;
	@%p6 bra 	$L__BB0_7;
	ld.param.u64 	%rd280, [_Z9wq_sha512PKcmm_param_2];
	add.s64 	%rd28, %rd286, 7640891576956012808;
	setp.gt.u64 	%p7, %rd28, %rd280;
	@%p7 bra 	$L__BB0_13;
	add.u64 	%rd264, %SP, 1488;
	add.u64 	%rd265, %SPL, 1488;
	add.s64 	%rd266, %rd14, 6620516959819538809;
	add.s64 	%rd267, %rd289, 2270897969802886507;
	add.s64 	%rd268, %rd287, -7276294671716946913;
	add.s64 	%rd269, %rd285, 5840696475078001361;
	add.s64 	%rd270, %rd17, -6534734903238641935;
	add.s64 	%rd271, %rd290, 4354685564936845355;
	add.s64 	%rd272, %rd288, -4942790177534073029;
	add.u64 	%rd273, %SP, 1280;
	st.local.u64 	[%rd265], %rd273;
	mov.u64 	%rd274, $str$1;
	cvta.global.u64 	%rd275, %rd274;
	{ // callseq 0, 0
	.param .b64 param0;
	st.param.b64 	[param0], %rd275;
	.param .b64 param1;
	st.param.b64 	[param1], %rd264;
	.param .b32 retval0;
	call.uni (retval0), 
	vprintf, 
	(
	param0, 
	param1
	);
	ld.param.b32 	%r72, [retval0];
	} // callseq 0
	st.local.u64 	[%rd265], %rd28;
	mov.u64 	%rd276, $str$2;
	cvta.global.u64 	%rd277, %rd276;
	{ // callseq 1, 0
	.param .b64 param0;
	st.param.b64 	[param0], %rd277;
	.param .b64 param1;
	st.param.b64 	[param1], %rd264;
	.param .b32 retval0;
	call.uni (retval0), 
	vprintf, 
	(
	param0, 
	param1
	);
	ld.param.b32 	%r74, [retval0];
	} // callseq 1
	st.local.u64 	[%rd265], %rd272;
	{ // callseq 2, 0
	.param .b64 param0;
	st.param.b64 	[param0], %rd277;
	.param .b64 param1;
	st.param.b64 	[param1], %rd264;
	.param .b32 retval0;
	call.uni (retval0), 
	vprintf, 
	(
	param0, 
	param1
	);
	ld.param.b32 	%r76, [retval0];
	} // callseq 2
	st.local.u64 	[%rd265], %rd271;
	{ // callseq 3, 0
	.param .b64 param0;
	st.param.b64 	[param0], %rd277;
	.param .b64 param1;
	st.param.b64 	[param1], %rd264;
	.param .b32 retval0;
	call.uni (retval0), 
	vprintf, 
	(
	param0, 
	param1
	);
	ld.param.b32 	%r78, [retval0];
	} // callseq 3
	st.local.u64 	[%rd265], %rd270;
	{ // callseq 4, 0
	.param .b64 param0;
	st.param.b64 	[param0], %rd277;
	.param .b64 param1;
	st.param.b64 	[param1], %rd264;
	.param .b32 retval0;
	call.uni (retval0), 
	vprintf, 
	(
	param0, 
	param1
	);
	ld.param.b32 	%r80, [retval0];
	} // callseq 4
	st.local.u64 	[%rd265], %rd269;
	{ // callseq 5, 0
	.param .b64 param0;
	st.param.b64 	[param0], %rd277;
	.param .b64 param1;
	st.param.b64 	[param1], %rd264;
	.param .b32 retval0;
	call.uni (retval0), 
	vprintf, 
	(
	param0, 
	param1
	);
	ld.param.b32 	%r82, [retval0];
	} // callseq 5
	st.local.u64 	[%rd265], %rd268;
	{ // callseq 6, 0
	.param .b64 param0;
	st.param.b64 	[param0], %rd277;
	.param .b64 param1;
	st.param.b64 	[param1], %rd264;
	.param .b32 retval0;
	call.uni (retval0), 
	vprintf, 
	(
	param0, 
	param1
	);
	ld.param.b32 	%r84, [retval0];
	} // callseq 6
	st.local.u64 	[%rd265], %rd267;
	{ // callseq 7, 0
	.param .b64 param0;
	st.param.b64 	[param0], %rd277;
	.param .b64 param1;
	st.param.b64 	[param1], %rd264;
	.param .b32 retval0;
	call.uni (retval0), 
	vprintf, 
	(
	param0, 
	param1
	);
	ld.param.b32 	%r86, [retval0];
	} // callseq 7
	st.local.u64 	[%rd265], %rd266;
	{ // callseq 8, 0
	.param .b64 param0;
	st.param.b64 	[param0], %rd277;
	.param .b64 param1;
	st.param.b64 	[param1], %rd264;
	.param .b32 retval0;
	call.uni (retval0), 
	vprintf, 
	(
	param0, 
	param1
	);
	ld.param.b32 	%r88, [retval0];
	} // callseq 8
	mov.u64 	%rd278, $str$3;
	cvta.global.u64 	%rd279, %rd278;
	{ // callseq 9, 0
	.param .b64 param0;
	st.param.b64 	[param0], %rd279;
	.param .b64 param1;
	st.param.b64 	[param1], 0;
	.param .b32 retval0;
	call.uni (retval0), 
	vprintf, 
	(
	param0, 
	param1
	);
	ld.param.b32 	%r90, [retval0];
	} // callseq 9
$L__BB0_13:
	ret;

}


// ===== COMPILED SASS (sm_100) =====

	.target	sm_100

	.elftype	@"ET_EXEC"


//--------------------- .note.nv.tkinfo           --------------------------
	.section	.note.nv.tkinfo,"",@"SHT_NOTE"
	.sectionflags	@"SHF_NOTE_NV_TKINFO"
	.tkinfo
        /*0018*/ 	.word	0x00000002
        /*0030*/ 	.string	""
        /*0030*/ 	.string	"ptxas"
        /*0030*/ 	.string	"Cuda compilation tools, release 13.0, V13.0.88"
        /*0030*/ 	.string	"Build cuda_13.0.r13.0/compiler.36424714_0"
        /*0030*/ 	.string	"-arch sm_100 -m 64 "



//--------------------- .note.nv.cuinfo           --------------------------
	.section	.note.nv.cuinfo,"",@"SHT_NOTE"
	.sectionflags	@"SHF_NOTE_NV_CUINFO"
        /*0018*/ 	.short	0x0002
        /*001a*/ 	.short	0x0064
        /*001c*/ 	.short	0x0082
	.zero		2


//--------------------- .nv.info                  --------------------------
	.section	.nv.info,"",@"SHT_CUDA_INFO"
	.align	4


	//----- nvinfo : EIATTR_REGCOUNT
	.align		4
        /*0000*/ 	.byte	0x04, 0x2f
        /*0002*/ 	.short	(.L_5 - .L_4)
	.align		4
.L_4:
        /*0004*/ 	.word	index@(_Z9wq_sha512PKcmm)
        /*0008*/ 	.word	0x00000028


	//----- nvinfo : EIATTR_FRAME_SIZE
	.align		4
.L_5:
        /*000c*/ 	.byte	0x04, 0x11
        /*000e*/ 	.short	(.L_7 - .L_6)
	.align		4
.L_6:
        /*0010*/ 	.word	index@(_Z9wq_sha512PKcmm)
        /*0014*/ 	.word	0x000005e0


	//----- nvinfo : EIATTR_MIN_STACK_SIZE
	.align		4
.L_7:
        /*0018*/ 	.byte	0x04, 0x12
        /*001a*/ 	.short	(.L_9 - .L_8)
	.align		4
.L_8:
        /*001c*/ 	.word	index@(_Z9wq_sha512PKcmm)
        /*0020*/ 	.word	0x000005e0
.L_9:


//--------------------- .nv.compat                --------------------------
	.section	.nv.compat,"",@"SHT_CUDA_COMPAT_INFO"
	.align	4
        /*0000*/ 	.byte	0x02, 0x09, 0x00, 0x00, 0x02, 0x02, 0x01, 0x00, 0x02, 0x05, 0x05, 0x00, 0x03, 0x07, 0x01, 0x01
        /*0010*/ 	.byte	0x02, 0x03, 0x00, 0x00, 0x02, 0x06, 0x01, 0x00, 0x04, 0x0b, 0x08, 0x00, 0x09, 0x00, 0x00, 0x00
        /*0020*/ 	.byte	0x00, 0x00, 0x00, 0x00


//--------------------- .nv.info._Z9wq_sha512PKcmm --------------------------
	.section	.nv.info._Z9wq_sha512PKcmm,"",@"SHT_CUDA_INFO"
	.sectionflags	@""
	.align	4


	//----- nvinfo : EIATTR_CUDA_API_VERSION
	.align		4
        /*0000*/ 	.byte	0x04, 0x37
        /*0002*/ 	.short	(.L_11 - .L_10)
.L_10:
        /*0004*/ 	.word	0x00000082


	//----- nvinfo : EIATTR_KPARAM_INFO
	.align		4
.L_11:
        /*0008*/ 	.byte	0x04, 0x17
        /*000a*/ 	.short	(.L_13 - .L_12)
.L_12:
        /*000c*/ 	.word	0x00000000
        /*0010*/ 	.short	0x0002
        /*0012*/ 	.short	0x0010
        /*0014*/ 	.byte	0x00, 0xf0, 0x21, 0x00


	//----- nvinfo : EIATTR_KPARAM_INFO
	.align		4
.L_13:
        /*0018*/ 	.byte	0x04, 0x17
        /*001a*/ 	.short	(.L_15 - .L_14)
.L_14:
        /*001c*/ 	.word	0x00000000
        /*0020*/ 	.short	0x0001
        /*0022*/ 	.short	0x0008
        /*0024*/ 	.byte	0x00, 0xf0, 0x21, 0x00


	//----- nvinfo : EIATTR_KPARAM_INFO
	.align		4
.L_15:
        /*0028*/ 	.byte	0x04, 0x17
        /*002a*/ 	.short	(.L_17 - .L_16)
.L_16:
        /*002c*/ 	.word	0x00000000
        /*0030*/ 	.short	0x0000
        /*0032*/ 	.short	0x0000
        /*0034*/ 	.byte	0x00, 0xf5, 0x21, 0x00


	//----- nvinfo : EIATTR_SPARSE_MMA_MASK
	.align		4
.L_17:
        /*0038*/ 	.byte	0x03, 0x50
        /*003a*/ 	.short	0x0000


	//----- nvinfo : EIATTR_MAXREG_COUNT
	.align		4
        /*003c*/ 	.byte	0x03, 0x1b
        /*003e*/ 	.short	0x00ff


	//----- nvinfo : EIATTR_EXTERNS
	.align		4
        /*0040*/ 	.byte	0x04, 0x0f
        /*0042*/ 	.short	(.L_19 - .L_18)


	//   ....[0]....
	.align		4
.L_18:
        /*0044*/ 	.word	index@(vprintf)


	//----- nvinfo : EIATTR_MERCURY_ISA_VERSION
	.align		4
.L_19:
        /*0048*/ 	.byte	0x03, 0x5f
        /*004a*/ 	.short	0x0101


	//----- nvinfo : EIATTR_VRC_CTA_INIT_COUNT
	.align		4
        /*004c*/ 	.byte	0x02, 0x4a
	.zero		1
	.zero		1


	//----- nvinfo : EIATTR_SYSCALL_OFFSETS
	.align		4
        /*0050*/ 	.byte	0x04, 0x46
        /*0052*/ 	.short	(.L_21 - .L_20)


	//   ....[0]....
.L_20:
        /*0054*/ 	.word	0x00002030


	//   ....[1]....
        /*0058*/ 	.word	0x000020d0


	//   ....[2]....
        /*005c*/ 	.word	0x00002160


	//   ....[3]....
        /*0060*/ 	.word	0x000021f0


	//   ....[4]....
        /*0064*/ 	.word	0x00002280


	//   ....[5]....
        /*0068*/ 	.word	0x00002310


	//   ....[6]....
        /*006c*/ 	.word	0x000023a0


	//   ....[7]....
        /*0070*/ 	.word	0x00002430


	//   ....[8]....
        /*0074*/ 	.word	0x000024c0


	//   ....[9]....
        /*0078*/ 	.word	0x00002530


	//----- nvinfo : EIATTR_EXIT_INSTR_OFFSETS
	.align		4
.L_21:
        /*007c*/ 	.byte	0x04, 0x1c
        /*007e*/ 	.short	(.L_23 - .L_22)


	//   ....[0]....
.L_22:
        /*0080*/ 	.word	0x00001e70


	//   ....[1]....
        /*0084*/ 	.word	0x00002540


	//----- nvinfo : EIATTR_CRS_STACK_SIZE
	.align		4
.L_23:
        /*0088*/ 	.byte	0x04, 0x1e
        /*008a*/ 	.short	(.L_25 - .L_24)
.L_24:
        /*008c*/ 	.word	0x00000000


	//----- nvinfo : EIATTR_CBANK_PARAM_SIZE
	.align		4
.L_25:
        /*0090*/ 	.byte	0x03, 0x19
        /*0092*/ 	.short	0x0018


	//----- nvinfo : EIATTR_PARAM_CBANK
	.align		4
        /*0094*/ 	.byte	0x04, 0x0a
        /*0096*/ 	.short	(.L_27 - .L_26)
	.align		4
.L_26:
        /*0098*/ 	.word	index@(.nv.constant0._Z9wq_sha512PKcmm)
        /*009c*/ 	.short	0x0380
        /*009e*/ 	.short	0x0018


	//----- nvinfo : EIATTR_SW_WAR
	.align		4
.L_27:
        /*00a0*/ 	.byte	0x04, 0x36
        /*00a2*/ 	.short	(.L_29 - .L_28)
.L_28:
        /*00a4*/ 	.word	0x00000008
.L_29:


//--------------------- .nv.callgraph             --------------------------
	.section	.nv.callgraph,"",@"SHT_CUDA_CALLGRAPH"
	.align	4
	.sectionentsize	8
	.align		4
        /*0000*/ 	.word	0x00000000
	.align		4
        /*0004*/ 	.word	0xffffffff
	.align		4
        /*0008*/ 	.word	index@(_Z9wq_sha512PKcmm)
	.align		4
        /*000c*/ 	.word	index@(vprintf)
	.align		4
        /*0010*/ 	.word	0x00000000
	.align		4
        /*0014*/ 	.word	0xfffffffe
	.align		4
        /*0018*/ 	.word	0x00000000
	.align		4
        /*001c*/ 	.word	0xfffffffd
	.align		4
        /*0020*/ 	.word	0x00000000
	.align		4
        /*0024*/ 	.word	0xfffffffc


//--------------------- .nv.constant4             --------------------------
	.section	.nv.constant4,"a",@progbits
	.align	8
	.align		8
.nv.constant4:
        /*0000*/ 	.dword	vprintf
	.align		8
        /*0008*/ 	.dword	$str
	.align		8
        /*0010*/ 	.dword	$str$1
	.align		8
        /*0018*/ 	.dword	$str$2
	.align		8
        /*0020*/ 	.dword	$str$3


//--------------------- .text._Z9wq_sha512PKcmm   --------------------------
	.section	.text._Z9wq_sha512PKcmm,"ax",@progbits
	.align	128
        .global         _Z9wq_sha512PKcmm
        .type           _Z9wq_sha512PKcmm,@function
        .size           _Z9wq_sha512PKcmm,(.L_x_17 - _Z9wq_sha512PKcmm)
        .other          _Z9wq_sha512PKcmm,@"STO_CUDA_ENTRY STV_DEFAULT"
_Z9wq_sha512PKcmm:
.text._Z9wq_sha512PKcmm:
[----:B------:R-:W0:Y:S01]  /*0000*/  LDC R1, c[0x0][0x37c] ;  /* 0x0000df00ff017b82 */ /* 0x000e220000000800 */
[----:B------:R-:W1:Y:S01]  /*0010*/  LDCU UR4, c[0x0][0x2f8] ;  /* 0x00005f00ff0477ac */ /* 0x000e620008000800 */
[----:B0-----:R-:W-:Y:S02]  /*0020*/  VIADD R1, R1, 0xfffffa20 ;  /* 0xfffffa2001017836 */ /* 0x001fe40000000000 */
[----:B------:R-:W-:Y:S01]  /*0030*/  IMAD.MOV.U32 R0, RZ, RZ, RZ ;  /* 0x000000ffff007224 */ /* 0x000fe200078e00ff */
[----:B------:R-:W0:Y:S01]  /*0040*/  LDCU UR5, c[0x0][0x2fc] ;  /* 0x00005f80ff0577ac */ /* 0x000e220008000800 */
[----:B------:R-:W-:Y:S01]  /*0050*/  IMAD.MOV.U32 R37, RZ, RZ, R1 ;  /* 0x000000ffff257224 */ /* 0x000fe200078e0001 */
[C---:B------:R-:W-:Y:S01]  /*0060*/  R2UR UR8, R1.reuse ;  /* 0x00000000010872ca */ /* 0x040fe200000e0000 */
[----:B------:R-:W2:Y:S01]  /*0070*/  LDCU.64 UR10, c[0x0][0x358] ;  /* 0x00006b00ff0a77ac */ /* 0x000ea20008000a00 */
[----:B------:R-:W3:Y:S01]  /*0080*/  LDCU.64 UR6, c[0x0][0x380] ;  /* 0x00007000ff0677ac */ /* 0x000ee20008000a00 */
[----:B-1----:R-:W-:-:S10]  /*0090*/  IADD3 R2, P0, PT, R1, UR4, RZ ;  /* 0x0000000401027c10 */ /* 0x002fd4000ff1e0ff */
[----:B------:R-:W-:Y:S01]  /*00a0*/  UIADD3 UR8, UPT, UPT, UR8, 0x550, URZ ;  /* 0x0000055008087890 */ /* 0x000fe2000fffe0ff */
[----:B0-----:R-:W-:-:S11]  /*00b0*/  IMAD.X R3, RZ, RZ, UR5, P0 ;  /* 0x00000005ff037e24 */ /* 0x001fd600080e06ff */
.L_x_0:
[----:B---3--:R-:W-:-:S04]  /*00c0*/  IADD3 R6, P0, PT, R0, UR6, RZ ;  /* 0x0000000600067c10 */ /* 0x008fc8000ff1e0ff */
[----:B------:R-:W-:-:S05]  /*00d0*/  IADD3.X R7, PT, PT, RZ, UR7, RZ, P0, !PT ;  /* 0x00000007ff077c10 */ /* 0x000fca00087fe4ff */
[----:B--2---:R-:W2:Y:S01]  /*00e0*/  LDG.E.U8 R6, desc[UR10][R6.64] ;  /* 0x0000000a06067981 */ /* 0x004ea2000c1e1100 */
[--C-:B------:R-:W-:Y:S02]  /*00f0*/  IMAD.IADD R21, R1, 0x1, R0.reuse ;  /* 0x0000000101157824 */ /* 0x100fe400078e0200 */
[----:B------:R-:W-:Y:S02]  /*0100*/  IMAD.MOV.U32 R4, RZ, RZ, R0 ;  /* 0x000000ffff047224 */ /* 0x000fe400078e0000 */
[----:B------:R-:W-:Y:S01]  /*0110*/  VIADD R0, R0, 0x1 ;  /* 0x0000000100007836 */ /* 0x000fe20000000000 */
[----:B--2---:R0:W-:Y:S01]  /*0120*/  STL.U8 [R21+0x500], R6 ;  /* 0x0005000615007387 */ /* 0x0041e20000100000 */
[----:B------:R-:W-:-:S13]  /*0130*/  ISETP.NE.AND P0, PT, R6, RZ, PT ;  /* 0x000000ff0600720c */ /* 0x000fda0003f05270 */
[----:B0-----:R-:W-:Y:S05]  /*0140*/  @P0 BRA `(.L_x_0) ;  /* 0xfffffffc00dc0947 */ /* 0x001fea000383ffff */
[----:B------:R-:W-:Y:S01]  /*0150*/  S2UR UR4, SR_CTAID.X ;  /* 0x00000000000479c3 */ /* 0x000fe20000002500 */
[----:B------:R-:W0:Y:S01]  /*0160*/  S2R R7, SR_TID.X ;  /* 0x0000000000077919 */ /* 0x000e220000002100 */
[----:B------:R-:W1:Y:S01]  /*0170*/  LDCU UR5, c[0x0][0x360] ;  /* 0x00006c00ff0577ac */ /* 0x000e620008000800 */
[----:B------:R-:W2:Y:S05]  /*0180*/  LDCU UR6, c[0x0][0x370] ;  /* 0x00006e00ff0677ac */ /* 0x000eaa0008000800 */
[----:B------:R-:W2:Y:S01]  /*0190*/  S2UR UR7, SR_CTAID.Y ;  /* 0x00000000000779c3 */ /* 0x000ea20000002600 */
[----:B------:R-:W3:Y:S07]  /*01a0*/  LDCU.64 UR12, c[0x4][0x8] ;  /* 0x01000100ff0c77ac */ /* 0x000eee0008000a00 */
[----:B------:R-:W0:Y:S01]  /*01b0*/  LDC.64 R8, c[0x0][0x388] ;  /* 0x0000e200ff087b82 */ /* 0x000e220000000a00 */
[----:B--2---:R-:W-:-:S04]  /*01c0*/  UIMAD UR4, UR6, UR7, UR4 ;  /* 0x00000007060472a4 */ /* 0x004fc8000f8e0204 */
[----:B-1----:R-:W-:-:S06]  /*01d0*/  UIMAD UR4, UR4, UR5, URZ ;  /* 0x00000005040472a4 */ /* 0x002fcc000f8e02ff */
[----:B0-----:R-:W-:-:S04]  /*01e0*/  IADD3 R7, P0, P1, R8, UR4, R7 ;  /* 0x0000000408077c10 */ /* 0x001fc8000f91e007 */
[----:B------:R-:W-:Y:S02]  /*01f0*/  IADD3.X R14, PT, PT, RZ, R9, RZ, P0, P1 ;  /* 0x00000009ff0e7210 */ /* 0x000fe400007e24ff */
[C---:B------:R-:W-:Y:S02]  /*0200*/  LOP3.LUT R8, R7.reuse, 0xf, RZ, 0xc0, !PT ;  /* 0x0000000f07087812 */ /* 0x040fe400078ec0ff */
[C-C-:B------:R-:W-:Y:S02]  /*0210*/  SHF.R.U64 R10, R7.reuse, 0x4, R14.reuse ;  /* 0x00000004070a7819 */ /* 0x140fe4000000120e */
[----:B---3--:R-:W-:Y:S02]  /*0220*/  IADD3 R8, P0, PT, R8, UR12, RZ ;  /* 0x0000000c08087c10 */ /* 0x008fe4000ff1e0ff */
[----:B------:R-:W-:Y:S02]  /*0230*/  LOP3.LUT R10, R10, 0xf, RZ, 0xc0, !PT ;  /* 0x0000000f0a0a7812 */ /* 0x000fe400078ec0ff */
[----:B------:R-:W-:Y:S01]  /*0240*/  SHF.R.U64 R18, R7, 0xc, R14 ;  /* 0x0000000c07127819 */ /* 0x000fe2000000120e */
[----:B------:R-:W-:Y:S01]  /*0250*/  IMAD.X R9, RZ, RZ, UR13, P0 ;  /* 0x0000000dff097e24 */ /* 0x000fe200080e06ff */
[----:B------:R-:W-:-:S02]  /*0260*/  LOP3.LUT R24, R14, 0xf, RZ, 0xc0, !PT ;  /* 0x0000000f0e187812 */ /* 0x000fc400078ec0ff */
[----:B------:R-:W-:Y:S02]  /*0270*/  IADD3 R10, P0, PT, R10, UR12, RZ ;  /* 0x0000000c0a0a7c10 */ /* 0x000fe4000ff1e0ff */
[C-C-:B------:R-:W-:Y:S01]  /*0280*/  SHF.R.U64 R16, R7.reuse, 0x8, R14.reuse ;  /* 0x0000000807107819 */ /* 0x140fe2000000120e */
[----:B------:R0:W2:Y:S01]  /*0290*/  LDG.E.U8.CONSTANT R5, desc[UR10][R8.64] ;  /* 0x0000000a08057981 */ /* 0x0000a2000c1e9100 */
[----:B------:R-:W-:Y:S01]  /*02a0*/  LOP3.LUT R18, R18, 0xf, RZ, 0xc0, !PT ;  /* 0x0000000f12127812 */ /* 0x000fe200078ec0ff */
[----:B------:R-:W-:Y:S01]  /*02b0*/  IMAD.X R11, RZ, RZ, UR13, P0 ;  /* 0x0000000dff0b7e24 */ /* 0x000fe200080e06ff */
[----:B------:R-:W-:Y:S02]  /*02c0*/  IADD3 R24, P1, PT, R24, UR12, RZ ;  /* 0x0000000c18187c10 */ /* 0x000fe4000ff3e0ff */
[----:B------:R-:W-:Y:S02]  /*02d0*/  SHF.R.U64 R12, R7, 0x10, R14 ;  /* 0x00000010070c7819 */ /* 0x000fe4000000120e */
[----:B------:R-:W-:Y:S01]  /*02e0*/  LOP3.LUT R16, R16, 0xf, RZ, 0xc0, !PT ;  /* 0x0000000f10107812 */ /* 0x000fe200078ec0ff */
[----:B------:R1:W3:Y:S01]  /*02f0*/  LDG.E.U8.CONSTANT R20, desc[UR10][R10.64] ;  /* 0x0000000a0a147981 */ /* 0x0002e2000c1e9100 */
[----:B------:R-:W-:-:S02]  /*0300*/  IADD3 R18, P0, PT, R18, UR12, RZ ;  /* 0x0000000c12127c10 */ /* 0x000fc4000ff1e0ff */
[C-C-:B------:R-:W-:Y:S02]  /*0310*/  SHF.R.U64 R6, R7.reuse, 0x14, R14.reuse ;  /* 0x0000001407067819 */ /* 0x140fe4000000120e */
[----:B------:R-:W-:Y:S02]  /*0320*/  IADD3.X R25, PT, PT, RZ, UR13, RZ, P1, !PT ;  /* 0x0000000dff197c10 */ /* 0x000fe40008ffe4ff */
[----:B------:R-:W-:Y:S02]  /*0330*/  LOP3.LUT R12, R12, 0xf, RZ, 0xc0, !PT ;  /* 0x0000000f0c0c7812 */ /* 0x000fe400078ec0ff */
[----:B------:R-:W-:Y:S01]  /*0340*/  IADD3 R16, P1, PT, R16, UR12, RZ ;  /* 0x0000000c10107c10 */ /* 0x000fe2000ff3e0ff */
[----:B------:R-:W-:Y:S01]  /*0350*/  IMAD.X R19, RZ, RZ, UR13, P0 ;  /* 0x0000000dff137e24 */ /* 0x000fe200080e06ff */
[----:B0-----:R-:W-:Y:S01]  /*0360*/  SHF.R.U64 R8, R7, 0x18, R14 ;  /* 0x0000001807087819 */ /* 0x001fe2000000120e */
[----:B------:R-:W4:Y:S01]  /*0370*/  LDG.E.U8.CONSTANT R24, desc[UR10][R24.64] ;  /* 0x0000000a18187981 */ /* 0x000f22000c1e9100 */
[----:B------:R-:W-:-:S02]  /*0380*/  LOP3.LUT R6, R6, 0xf, RZ, 0xc0, !PT ;  /* 0x0000000f06067812 */ /* 0x000fc400078ec0ff */
[----:B------:R-:W-:Y:S01]  /*0390*/  IADD3 R12, P0, PT, R12, UR12, RZ ;  /* 0x0000000c0c0c7c10 */ /* 0x000fe2000ff1e0ff */
[----:B------:R-:W-:Y:S01]  /*03a0*/  IMAD.X R17, RZ, RZ, UR13, P1 ;  /* 0x0000000dff117e24 */ /* 0x000fe200088e06ff */
[----:B------:R-:W-:Y:S01]  /*03b0*/  LOP3.LUT R8, R8, 0xf, RZ, 0xc0, !PT ;  /* 0x0000000f08087812 */ /* 0x000fe200078ec0ff */
[----:B------:R0:W5:Y:S01]  /*03c0*/  LDG.E.U8.CONSTANT R23, desc[UR10][R18.64] ;  /* 0x0000000a12177981 */ /* 0x000162000c1e9100 */
[----:B-1----:R-:W-:Y:S01]  /*03d0*/  IADD3 R10, P1, PT, R6, UR12, RZ ;  /* 0x0000000c060a7c10 */ /* 0x002fe2000ff3e0ff */
[----:B------:R-:W-:Y:S01]  /*03e0*/  IMAD.X R13, RZ, RZ, UR13, P0 ;  /* 0x0000000dff0d7e24 */ /* 0x000fe200080e06ff */
[--C-:B------:R-:W-:Y:S01]  /*03f0*/  SHF.R.U32.HI R6, RZ, 0x4, R14.reuse ;  /* 0x00000004ff067819 */ /* 0x100fe2000001160e */
[----:B------:R-:W4:Y:S01]  /*0400*/  LDG.E.U8.CONSTANT R22, desc[UR10][R16.64] ;  /* 0x0000000a10167981 */ /* 0x000f22000c1e9100 */
[----:B------:R-:W-:Y:S02]  /*0410*/  IADD3 R8, P0, PT, R8, UR12, RZ ;  /* 0x0000000c08087c10 */ /* 0x000fe4000ff1e0ff */
[----:B------:R-:W-:Y:S01]  /*0420*/  LOP3.LUT R6, R6, 0xf, RZ, 0xc0, !PT ;  /* 0x0000000f06067812 */ /* 0x000fe200078ec0ff */
[----:B------:R1:W5:Y:S01]  /*0430*/  LDG.E.U8.CONSTANT R26, desc[UR10][R12.64] ;  /* 0x0000000a0c1a7981 */ /* 0x000362000c1e9100 */
[--C-:B------:R-:W-:Y:S01]  /*0440*/  SHF.R.U64 R28, R7, 0x1c, R14.reuse ;  /* 0x0000001c071c7819 */ /* 0x100fe2000000120e */
[----:B------:R-:W-:Y:S01]  /*0450*/  IMAD.X R9, RZ, RZ, UR13, P0 ;  /* 0x0000000dff097e24 */ /* 0x000fe200080e06ff */
[----:B0-----:R-:W-:-:S02]  /*0460*/  SHF.R.U32.HI R18, RZ, 0x8, R14 ;  /* 0x00000008ff127819 */ /* 0x001fc4000001160e */
[----:B------:R-:W-:Y:S02]  /*0470*/  IADD3 R6, P0, PT, R6, UR12, RZ ;  /* 0x0000000c06067c10 */ /* 0x000fe4000ff1e0ff */
[----:B------:R-:W-:Y:S01]  /*0480*/  LOP3.LUT R28, R28, 0xf, RZ, 0xc0, !PT ;  /* 0x0000000f1c1c7812 */ /* 0x000fe200078ec0ff */
[----:B------:R0:W5:Y:S01]  /*0490*/  LDG.E.U8.CONSTANT R27, desc[UR10][R8.64] ;  /* 0x0000000a081b7981 */ /* 0x000162000c1e9100 */
[----:B------:R-:W-:Y:S02]  /*04a0*/  LOP3.LUT R18, R18, 0xf, RZ, 0xc0, !PT ;  /* 0x0000000f12127812 */ /* 0x000fe400078ec0ff */
[----:B------:R-:W-:Y:S01]  /*04b0*/  IADD3.X R11, PT, PT, RZ, UR13, RZ, P1, !PT ;  /* 0x0000000dff0b7c10 */ /* 0x000fe20008ffe4ff */
[----:B------:R-:W-:Y:S01]  /*04c0*/  IMAD.X R7, RZ, RZ, UR13, P0 ;  /* 0x0000000dff077e24 */ /* 0x000fe200080e06ff */
[--C-:B-1----:R-:W-:Y:S02]  /*04d0*/  SHF.R.U32.HI R13, RZ, 0xc, R14.reuse ;  /* 0x0000000cff0d7819 */ /* 0x102fe4000001160e */
[----:B------:R-:W-:Y:S01]  /*04e0*/  SHF.R.U32.HI R12, RZ, 0x10, R14 ;  /* 0x00000010ff0c7819 */ /* 0x000fe2000001160e */
[----:B------:R1:W5:Y:S01]  /*04f0*/  LDG.E.U8.CONSTANT R25, desc[UR10][R10.64] ;  /* 0x0000000a0a197981 */ /* 0x000362000c1e9100 */
[----:B------:R-:W-:-:S02]  /*0500*/  IADD3 R28, P1, PT, R28, UR12, RZ ;  /* 0x0000000c1c1c7c10 */ /* 0x000fc4000ff3e0ff */
[----:B------:R-:W-:Y:S01]  /*0510*/  IADD3 R18, P0, PT, R18, UR12, RZ ;  /* 0x0000000c12127c10 */ /* 0x000fe2000ff1e0ff */
[----:B------:R1:W5:Y:S01]  /*0520*/  LDG.E.U8.CONSTANT R7, desc[UR10][R6.64] ;  /* 0x0000000a06077981 */ /* 0x000362000c1e9100 */
[----:B------:R-:W-:Y:S02]  /*0530*/  LOP3.LUT R13, R13, 0xf, RZ, 0xc0, !PT ;  /* 0x0000000f0d0d7812 */ /* 0x000fe400078ec0ff */
[----:B0-----:R-:W-:Y:S01]  /*0540*/  LOP3.LUT R8, R12, 0xf, RZ, 0xc0, !PT ;  /* 0x0000000f0c087812 */ /* 0x001fe200078ec0ff */
[----:B------:R-:W-:Y:S01]  /*0550*/  IMAD.X R29, RZ, RZ, UR13, P1 ;  /* 0x0000000dff1d7e24 */ /* 0x000fe200088e06ff */
[--C-:B------:R-:W-:Y:S02]  /*0560*/  SHF.R.U32.HI R16, RZ, 0x18, R14.reuse ;  /* 0x00000018ff107819 */ /* 0x100fe4000001160e */
[----:B-1----:R-:W-:Y:S01]  /*0570*/  SHF.R.U32.HI R10, RZ, 0x14, R14 ;  /* 0x00000014ff0a7819 */ /* 0x002fe2000001160e */
[----:B------:R-:W-:Y:S01]  /*0580*/  IMAD.X R19, RZ, RZ, UR13, P0 ;  /* 0x0000000dff137e24 */ /* 0x000fe200080e06ff */
[----:B------:R-:W-:Y:S01]  /*0590*/  IADD3 R12, P1, PT, R13, UR12, RZ ;  /* 0x0000000c0d0c7c10 */ /* 0x000fe2000ff3e0ff */
[----:B------:R-:W5:Y:S01]  /*05a0*/  LDG.E.U8.CONSTANT R28, desc[UR10][R28.64] ;  /* 0x0000000a1c1c7981 */ /* 0x000f62000c1e9100 */
[----:B------:R-:W-:-:S02]  /*05b0*/  IADD3 R8, P0, PT, R8, UR12, RZ ;  /* 0x0000000c08087c10 */ /* 0x000fc4000ff1e0ff */
[----:B------:R-:W-:Y:S01]  /*05c0*/  LOP3.LUT R10, R10, 0xf, RZ, 0xc0, !PT ;  /* 0x0000000f0a0a7812 */ /* 0x000fe200078ec0ff */
[----:B------:R0:W5:Y:S01]  /*05d0*/  LDG.E.U8.CONSTANT R18, desc[UR10][R18.64] ;  /* 0x0000000a12127981 */ /* 0x000162000c1e9100 */
[----:B------:R-:W-:Y:S01]  /*05e0*/  LOP3.LUT R16, R16, 0xf, RZ, 0xc0, !PT ;  /* 0x0000000f10107812 */ /* 0x000fe200078ec0ff */
[----:B------:R-:W-:Y:S01]  /*05f0*/  IMAD.X R9, RZ, RZ, UR13, P0 ;  /* 0x0000000dff097e24 */ /* 0x000fe200080e06ff */
[----:B------:R-:W-:Y:S02]  /*0600*/  IADD3.X R13, PT, PT, RZ, UR13, RZ, P1, !PT ;  /* 0x0000000dff0d7c10 */ /* 0x000fe40008ffe4ff */
[----:B------:R-:W-:Y:S02]  /*0610*/  IADD3 R10, P1, PT, R10, UR12, RZ ;  /* 0x0000000c0a0a7c10 */ /* 0x000fe4000ff3e0ff */
[----:B------:R-:W-:Y:S01]  /*0620*/  IADD3 R16, P0, PT, R16, UR12, RZ ;  /* 0x0000000c10107c10 */ /* 0x000fe2000ff1e0ff */
[----:B------:R1:W5:Y:S01]  /*0630*/  LDG.E.U8.CONSTANT R12, desc[UR10][R12.64] ;  /* 0x0000000a0c0c7981 */ /* 0x000362000c1e9100 */
[----:B------:R-:W-:Y:S01]  /*0640*/  LEA.HI R14, P2, R14, UR12, RZ, 0x4 ;  /* 0x0000000c0e0e7c11 */ /* 0x000fe2000f8520ff */
[----:B------:R-:W-:-:S02]  /*0650*/  IMAD.X R11, RZ, RZ, UR13, P1 ;  /* 0x0000000dff0b7e24 */ /* 0x000fc400088e06ff */
[----:B------:R-:W-:Y:S01]  /*0660*/  IMAD.X R17, RZ, RZ, UR13, P0 ;  /* 0x0000000dff117e24 */ /* 0x000fe200080e06ff */
[----:B------:R-:W-:Y:S01]  /*0670*/  IADD3.X R15, PT, PT, RZ, UR13, RZ, P2, !PT ;  /* 0x0000000dff0f7c10 */ /* 0x000fe200097fe4ff */
[----:B------:R1:W5:Y:S04]  /*0680*/  LDG.E.U8.CONSTANT R8, desc[UR10][R8.64] ;  /* 0x0000000a08087981 */ /* 0x000368000c1e9100 */
[----:B------:R-:W5:Y:S04]  /*0690*/  LDG.E.U8.CONSTANT R10, desc[UR10][R10.64] ;  /* 0x0000000a0a0a7981 */ /* 0x000f68000c1e9100 */
[----:B------:R1:W5:Y:S04]  /*06a0*/  LDG.E.U8.CONSTANT R16, desc[UR10][R16.64] ;  /* 0x0000000a10107981 */ /* 0x000368000c1e9100 */
[----:B------:R1:W5:Y:S01]  /*06b0*/  LDG.E.U8.CONSTANT R14, desc[UR10][R14.64] ;  /* 0x0000000a0e0e7981 */ /* 0x000362000c1e9100 */
[----:B------:R-:W-:Y:S01]  /*06c0*/  VIADD R6, R4, 0x10 ;  /* 0x0000001004067836 */ /* 0x000fe20000000000 */
[----:B------:R-:W-:-:S03]  /*06d0*/  IADD3 R36, PT, PT, R1, 0xf, R4 ;  /* 0x0000000f01247810 */ /* 0x000fc60007ffe004 */
[C---:B0-----:R-:W-:Y:S01]  /*06e0*/  IMAD.IADD R19, R1.reuse, 0x1, R6 ;  /* 0x0000000101137824 */ /* 0x041fe200078e0206 */
[C-C-:B------:R-:W-:Y:S02]  /*06f0*/  IADD3 R29, PT, PT, R1.reuse, 0xe, R4.reuse ;  /* 0x0000000e011d7810 */ /* 0x140fe40007ffe004 */
[C-C-:B-1----:R-:W-:Y:S02]  /*0700*/  IADD3 R13, PT, PT, R1.reuse, 0xd, R4.reuse ;  /* 0x0000000d010d7810 */ /* 0x142fe40007ffe004 */
[C-C-:B------:R-:W-:Y:S01]  /*0710*/  IADD3 R34, PT, PT, R1.reuse, 0xc, R4.reuse ;  /* 0x0000000c01227810 */ /* 0x140fe20007ffe004 */
[----:B------:R0:W-:Y:S01]  /*0720*/  STL.U8 [R19+0x500], RZ ;  /* 0x000500ff13007387 */ /* 0x0001e20000100000 */
[C-C-:B------:R-:W-:Y:S02]  /*0730*/  IADD3 R9, PT, PT, R1.reuse, 0xb, R4.reuse ;  /* 0x0000000b01097810 */ /* 0x140fe40007ffe004 */
[C-C-:B------:R-:W-:Y:S02]  /*0740*/  IADD3 R32, PT, PT, R1.reuse, 0xa, R4.reuse ;  /* 0x0000000a01207810 */ /* 0x140fe40007ffe004 */
[----:B------:R-:W-:-:S02]  /*0750*/  IADD3 R30, PT, PT, R1, 0x9, R4 ;  /* 0x00000009011e7810 */ /* 0x000fc40007ffe004 */
[C-C-:B------:R-:W-:Y:S02]  /*0760*/  IADD3 R17, PT, PT, R1.reuse, 0x7, R4.reuse ;  /* 0x0000000701117810 */ /* 0x140fe40007ffe004 */
[C-C-:B0-----:R-:W-:Y:S02]  /*0770*/  IADD3 R19, PT, PT, R1.reuse, 0x8, R4.reuse ;  /* 0x0000000801137810 */ /* 0x141fe40007ffe004 */
[C-C-:B------:R-:W-:Y:S02]  /*0780*/  IADD3 R15, PT, PT, R1.reuse, 0x5, R4.reuse ;  /* 0x00000005010f7810 */ /* 0x140fe40007ffe004 */
[C---:B------:R-:W-:Y:S01]  /*0790*/  IADD3 R11, PT, PT, R1.reuse, 0x3, R4 ;  /* 0x00000003010b7810 */ /* 0x040fe20007ffe004 */
[----:B--2---:R0:W-:Y:S04]  /*07a0*/  STL.U8 [R36+0x500], R5 ;  /* 0x0005000524007387 */ /* 0x0041e80000100000 */
[----:B---3--:R1:W-:Y:S01]  /*07b0*/  STL.U8 [R29+0x500], R20 ;  /* 0x000500141d007387 */ /* 0x0083e20000100000 */
[C---:B0-----:R-:W-:Y:S01]  /*07c0*/  IMAD.IADD R5, R1.reuse, 0x1, R0 ;  /* 0x0000000101057824 */ /* 0x041fe200078e0200 */
[----:B-1----:R-:W-:-:S02]  /*07d0*/  IADD3 R20, PT, PT, R1, 0x6, R4 ;  /* 0x0000000601147810 */ /* 0x002fc40007ffe004 */
[----:B----4-:R0:W-:Y:S04]  /*07e0*/  STL.U8 [R13+0x500], R22 ;  /* 0x000500160d007387 */ /* 0x0101e80000100000 */
[----:B-----5:R-:W-:Y:S04]  /*07f0*/  STL.U8 [R34+0x500], R23 ;  /* 0x0005001722007387 */ /* 0x020fe80000100000 */
[----:B------:R1:W-:Y:S01]  /*0800*/  STL.U8 [R9+0x500], R26 ;  /* 0x0005001a09007387 */ /* 0x0003e20000100000 */
[----:B0-----:R-:W-:-:S03]  /*0810*/  IADD3 R13, PT, PT, R1, 0x4, R4 ;  /* 0x00000004010d7810 */ /* 0x001fc60007ffe004 */
[----:B------:R-:W-:Y:S01]  /*0820*/  STL.U8 [R32+0x500], R25 ;  /* 0x0005001920007387 */ /* 0x000fe20000100000 */
[----:B-1----:R-:W-:-:S03]  /*0830*/  IADD3 R9, PT, PT, R1, 0x2, R4 ;  /* 0x0000000201097810 */ /* 0x002fc60007ffe004 */
[----:B------:R-:W-:Y:S04]  /*0840*/  STL.U8 [R30+0x500], R27 ;  /* 0x0005001b1e007387 */ /* 0x000fe80000100000 */
[----:B------:R-:W-:Y:S04]  /*0850*/  STL.U8 [R19+0x500], R28 ;  /* 0x0005001c13007387 */ /* 0x000fe80000100000 */
[----:B------:R0:W-:Y:S04]  /*0860*/  STL.U8 [R17+0x500], R24 ;  /* 0x0005001811007387 */ /* 0x0001e80000100000 */
[----:B------:R1:W-:Y:S04]  /*0870*/  STL.U8 [R20+0x500], R7 ;  /* 0x0005000714007387 */ /* 0x0003e80000100000 */
[----:B------:R1:W-:Y:S04]  /*0880*/  STL.U8 [R15+0x500], R18 ;  /* 0x000500120f007387 */ /* 0x0003e80000100000 */
[----:B------:R1:W-:Y:S04]  /*0890*/  STL.U8 [R13+0x500], R12 ;  /* 0x0005000c0d007387 */ /* 0x0003e80000100000 */
[----:B------:R1:W-:Y:S04]  /*08a0*/  STL.U8 [R11+0x500], R8 ;  /* 0x000500080b007387 */ /* 0x0003e80000100000 */
[----:B------:R1:W-:Y:S04]  /*08b0*/  STL.U8 [R9+0x500], R10 ;  /* 0x0005000a09007387 */ /* 0x0003e80000100000 */
[----:B------:R1:W-:Y:S04]  /*08c0*/  STL.U8 [R5+0x500], R16 ;  /* 0x0005001005007387 */ /* 0x0003e80000100000 */
[----:B------:R1:W-:Y:S04]  /*08d0*/  STL.U8 [R21+0x500], R14 ;  /* 0x0005000e15007387 */ /* 0x0003e80000100000 */
[----:B------:R-:W-:Y:S04]  /*08e0*/  STL.128 [UR8], RZ ;  /* 0x000000ffff007987 */ /* 0x000fe80008100c08 */
[----:B------:R-:W-:Y:S04]  /*08f0*/  STL.128 [UR8+0x10], RZ ;  /* 0x000010ffff007987 */ /* 0x000fe80008100c08 */
[----:B------:R-:W-:Y:S04]  /*0900*/  STL.128 [UR8+0x20], RZ ;  /* 0x000020ffff007987 */ /* 0x000fe80008100c08 */
[----:B------:R-:W-:Y:S04]  /*0910*/  STL.128 [UR8+0x30], RZ ;  /* 0x000030ffff007987 */ /* 0x000fe80008100c08 */
[----:B------:R-:W-:Y:S04]  /*0920*/  STL.128 [UR8+0x40], RZ ;  /* 0x000040ffff007987 */ /* 0x000fe80008100c08 */
[----:B------:R-:W-:Y:S04]  /*0930*/  STL.128 [UR8+0x50], RZ ;  /* 0x000050ffff007987 */ /* 0x000fe80008100c08 */
[----:B------:R-:W-:Y:S04]  /*0940*/  STL.128 [UR8+0x60], RZ ;  /* 0x000060ffff007987 */ /* 0x000fe80008100c08 */
[----:B------:R-:W-:Y:S04]  /*0950*/  STL.128 [UR8+0x70], RZ ;  /* 0x000070ffff007987 */ /* 0x000fe80008100c08 */
[----:B------:R-:W2:Y:S01]  /*0960*/  LDL.U8 R4, [R1+0x500] ;  /* 0x0005000001047983 */ /* 0x000ea20000100000 */
[----:B------:R-:W-:Y:S01]  /*0970*/  BSSY.RECONVERGENT B0, `(.L_x_1) ;  /* 0x0000014000007945 */ /* 0x000fe20003800200 */
[----:B0-----:R-:W-:-:S02]  /*0980*/  HFMA2 R24, -RZ, RZ, 0, 4.17232513427734375e-07 ;  /* 0x00000007ff187431 */ /* 0x001fc400000001ff */
[----:B------:R-:W-:Y:S01]  /*0990*/  VIADD R0, R1, 0x280 ;  /* 0x0000028001007836 */ /* 0x000fe20000000000 */
[----:B--2---:R-:W-:-:S13]  /*09a0*/  ISETP.NE.AND P0, PT, R4, RZ, PT ;  /* 0x000000ff0400720c */ /* 0x004fda0003f05270 */
[----:B-1----:R-:W-:Y:S05]  /*09b0*/  @!P0 BRA `(.L_x_2) ;  /* 0x00000000003c8947 */ /* 0x002fea0003800000 */
[----:B------:R-:W-:Y:S01]  /*09c0*/  BSSY.RECONVERGENT B1, `(.L_x_2) ;  /* 0x000000e000017945 */ /* 0x000fe20003800200 */
[----:B------:R-:W-:Y:S01]  /*09d0*/  PRMT R5, R4, 0x7610, R5 ;  /* 0x0000761004057816 */ /* 0x000fe20000000005 */
[----:B------:R-:W-:Y:S02]  /*09e0*/  IMAD.MOV.U32 R24, RZ, RZ, 0x7 ;  /* 0x00000007ff187424 */ /* 0x000fe400078e00ff */
[----:B------:R-:W-:-:S07]  /*09f0*/  IMAD.MOV.U32 R4, RZ, RZ, RZ ;  /* 0x000000ffff047224 */ /* 0x000fce00078e00ff */
.L_x_3:
[----:B------:R-:W-:Y:S01]  /*0a00*/  MOV R8, R24 ;  /* 0x0000001800087202 */ /* 0x000fe20000000f00 */
[----:B------:R-:W-:-:S04]  /*0a10*/  IMAD.IADD R7, R1, 0x1, R4 ;  /* 0x0000000101077824 */ /* 0x000fc800078e0204 */
[----:B------:R0:W-:Y:S04]  /*0a20*/  STL.U8 [R8+UR8], R5 ;  /* 0x0000000508007987 */ /* 0x0001e80008100008 */
[----:B0-----:R-:W2:Y:S01]  /*0a30*/  LDL.U8 R5, [R7+0x501] ;  /* 0x0005010007057983 */ /* 0x001ea20000100000 */
[----:B------:R-:W-:Y:S01]  /*0a40*/  LOP3.LUT P0, RZ, R8, 0x7, RZ, 0xc0, !PT ;  /* 0x0000000708ff7812 */ /* 0x000fe2000780c0ff */
[----:B------:R-:W-:-:S12]  /*0a50*/  VIADD R4, R4, 0x1 ;  /* 0x0000000104047836 */ /* 0x000fd80000000000 */
[----:B------:R-:W-:-:S05]  /*0a60*/  @!P0 VIADD R8, R8, 0x10 ;  /* 0x0000001008088836 */ /* 0x000fca0000000000 */
[----:B------:R-:W-:Y:S02]  /*0a70*/  IADD3 R24, PT, PT, R8, -0x1, RZ ;  /* 0xffffffff08187810 */ /* 0x000fe40007ffe0ff */
[----:B--2---:R-:W-:-:S13]  /*0a80*/  ISETP.NE.AND P1, PT, R5, RZ, PT ;  /* 0x000000ff0500720c */ /* 0x004fda0003f25270 */
[----:B------:R-:W-:Y:S05]  /*0a90*/  @P1 BRA `(.L_x_3) ;  /* 0xfffffffc00d81947 */ /* 0x000fea000383ffff */
[----:B------:R-:W-:Y:S05]  /*0aa0*/  BSYNC.RECONVERGENT B1 ;  /* 0x0000000000017941 */ /* 0x000fea0003800200 */
.L_x_2:
[----:B------:R-:W-:Y:S05]  /*0ab0*/  BSYNC.RECONVERGENT B0 ;  /* 0x0000000000007941 */ /* 0x000fea0003800200 */
.L_x_1:
[----:B------:R-:W-:Y:S01]  /*0ac0*/  IMAD.MOV.U32 R7, RZ, RZ, 0x80 ;  /* 0x00000080ff077424 */ /* 0x000fe200078e00ff */
[----:B------:R-:W-:Y:S01]  /*0ad0*/  MOV R9, 0xb5c0fbcf ;  /* 0xb5c0fbcf00097802 */ /* 0x000fe20000000f00 */
[----:B------:R-:W-:Y:S02]  /*0ae0*/  IMAD.SHL.U32 R25, R6, 0x8, RZ ;  /* 0x0000000806197824 */ /* 0x000fe400078e00ff */
[----:B------:R-:W-:Y:S02]  /*0af0*/  HFMA2 R5, -RZ, RZ, 3.26953125, 0.11865234375 ;  /* 0x428a2f98ff057431 */ /* 0x000fe400000001ff */
[----:B------:R-:W-:Y:S01]  /*0b00*/  IMAD.MOV.U32 R8, RZ, RZ, -0x13b2c4d1 ;  /* 0xec4d3b2fff087424 */ /* 0x000fe200078e00ff */
[----:B------:R0:W-:Y:S01]  /*0b10*/  STL.U8 [R24+UR8], R7 ;  /* 0x0000000718007987 */ /* 0x0001e20008100008 */
[----:B------:R-:W-:Y:S01]  /*0b20*/  IMAD.MOV.U32 R10, RZ, RZ, -0x7e762444 ;  /* 0x8189dbbcff0a7424 */ /* 0x000fe200078e00ff */
[----:B------:R-:W-:Y:S01]  /*0b30*/  MOV R33, 0x9bdc06a7 ;  /* 0x9bdc06a700217802 */ /* 0x000fe20000000f00 */
[----:B------:R-:W-:Y:S01]  /*0b40*/  IMAD.MOV.U32 R11, RZ, RZ, -0x164a245b ;  /* 0xe9b5dba5ff0b7424 */ /* 0x000fe200078e00ff */
[----:B------:R1:W-:Y:S01]  /*0b50*/  STL [UR8+0x78], R25 ;  /* 0x00007819ff007987 */ /* 0x0003e20008100808 */
[----:B------:R-:W-:-:S02]  /*0b60*/  IMAD.MOV.U32 R32, RZ, RZ, 0x25c71235 ;  /* 0x25c71235ff207424 */ /* 0x000fc400078e00ff */
[----:B------:R-:W-:Y:S02]  /*0b70*/  HFMA2 R21, -RZ, RZ, -128.875, -0.051513671875 ;  /* 0xd807aa98ff157431 */ /* 0x000fe400000001ff */
[----:B------:R-:W-:Y:S01]  /*0b80*/  IMAD.MOV.U32 R34, RZ, RZ, -0x3096d96c ;  /* 0xcf692694ff227424 */ /* 0x000fe200078e00ff */
[----:B------:R2:W-:Y:S01]  /*0b90*/  STL.128 [R37+0x10], R8 ;  /* 0x0000100825007387 */ /* 0x0005e20000100c00 */
[----:B------:R-:W-:Y:S02]  /*0ba0*/  IMAD.MOV.U32 R35, RZ, RZ, -0x3e640e8c ;  /* 0xc19bf174ff237424 */ /* 0x000fe400078e00ff */
[----:B------:R-:W-:Y:S02]  /*0bb0*/  HFMA2 R13, -RZ, RZ, 0.6669921875, -3.177734375 ;  /* 0x3956c25bff0d7431 */ /* 0x000fe400000001ff */
[----:B------:R-:W-:Y:S01]  /*0bc0*/  IMAD.MOV.U32 R4, RZ, RZ, -0x28d751de ;  /* 0xd728ae22ff047424 */ /* 0x000fe200078e00ff */
[----:B------:R-:W-:Y:S01]  /*0bd0*/  MOV R17, 0x923f82a4 ;  /* 0x923f82a400117802 */ /* 0x000fe20000000f00 */
[----:B------:R-:W-:Y:S01]  /*0be0*/  IMAD.MOV.U32 R6, RZ, RZ, 0x23ef65cd ;  /* 0x23ef65cdff067424 */ /* 0x000fe200078e00ff */
[----:B------:R3:W-:Y:S01]  /*0bf0*/  STL.128 [R37+0x70], R32 ;  /* 0x0000702025007387 */ /* 0x0007e20000100c00 */
[----:B0-----:R-:W-:Y:S01]  /*0c00*/  IMAD.MOV.U32 R7, RZ, RZ, 0x71374491 ;  /* 0x71374491ff077424 */ /* 0x001fe200078e00ff */
[----:B-1----:R-:W-:Y:S01]  /*0c10*/  MOV R25, 0x243185be ;  /* 0x243185be00197802 */ /* 0x002fe20000000f00 */
[----:B------:R-:W-:-:S02]  /*0c20*/  IMAD.MOV.U32 R16, RZ, RZ, -0x50e6b065 ;  /* 0xaf194f9bff107424 */ /* 0x000fc400078e00ff */
[----:B------:R-:W-:Y:S02]  /*0c30*/  HFMA2 R29, -RZ, RZ, 13808, 349 ;  /* 0x72be5d74ff1d7431 */ /* 0x000fe400000001ff */
[----:B------:R-:W-:Y:S01]  /*0c40*/  IMAD.MOV.U32 R18, RZ, RZ, -0x25927ee8 ;  /* 0xda6d8118ff127424 */ /* 0x000fe200078e00ff */
[----:B------:R0:W-:Y:S01]  /*0c50*/  STL.128 [R37], R4 ;  /* 0x0000000425007387 */ /* 0x0001e20000100c00 */
[----:B------:R-:W-:Y:S02]  /*0c60*/  IMAD.MOV.U32 R19, RZ, RZ, -0x54e3a12b ;  /* 0xab1c5ed5ff137424 */ /* 0x000fe400078e00ff */
[----:B------:R-:W-:Y:S01]  /*0c70*/  IMAD.MOV.U32 R20, RZ, RZ, -0x5cfcfdbe ;  /* 0xa3030242ff147424 */ /* 0x000fe200078e00ff */
[----:B--2---:R-:W-:Y:S01]  /*0c80*/  MOV R9, 0xfc19dc6 ;  /* 0x0fc19dc600097802 */ /* 0x004fe20000000f00 */
[----:B------:R-:W-:Y:S01]  /*0c90*/  IMAD.MOV.U32 R8, RZ, RZ, -0x74732a4b ;  /* 0x8b8cd5b5ff087424 */ /* 0x000fe200078e00ff */
[----:B------:R1:W-:Y:S01]  /*0ca0*/  STL.128 [R37+0x30], R16 ;  /* 0x0000301025007387 */ /* 0x0003e20000100c00 */
[----:B------:R-:W-:-:S02]  /*0cb0*/  IMAD.MOV.U32 R10, RZ, RZ, 0x77ac9c65 ;  /* 0x77ac9c65ff0a7424 */ /* 0x000fc400078e00ff */
[----:B------:R-:W-:Y:S01]  /*0cc0*/  IMAD.MOV.U32 R11, RZ, RZ, 0x240ca1cc ;  /* 0x240ca1ccff0b7424 */ /* 0x000fe200078e00ff */
[----:B---3--:R-:W-:Y:S01]  /*0cd0*/  MOV R33, 0x4d2c6dfc ;  /* 0x4d2c6dfc00217802 */ /* 0x008fe20000000f00 */
[----:B------:R-:W-:Y:S02]  /*0ce0*/  IMAD.MOV.U32 R32, RZ, RZ, 0x5ac42aed ;  /* 0x5ac42aedff207424 */ /* 0x000fe400078e00ff */
[----:B------:R-:W-:Y:S01]  /*0cf0*/  IMAD.MOV.U32 R34, RZ, RZ, -0x626a4c21 ;  /* 0x9d95b3dfff227424 */ /* 0x000fe200078e00ff */
[----:B------:R2:W-:Y:S01]  /*0d00*/  STL.128 [R37+0x90], R8 ;  /* 0x0000900825007387 */ /* 0x0005e20000100c00 */
[----:B------:R-:W-:Y:S02]  /*0d10*/  IMAD.MOV.U32 R35, RZ, RZ, 0x53380d13 ;  /* 0x53380d13ff237424 */ /* 0x000fe400078e00ff */
[----:B0-----:R-:W-:Y:S02]  /*0d20*/  HFMA2 R5, -RZ, RZ, -1179, 2946 ;  /* 0xe49b69c1ff057431 */ /* 0x001fe400000001ff */
[----:B------:R-:W-:-:S02]  /*0d30*/  IMAD.MOV.U32 R22, RZ, RZ, 0x45706fbe ;  /* 0x45706fbeff167424 */ /* 0x000fc400078e00ff */
[----:B------:R-:W-:Y:S01]  /*0d40*/  IMAD.MOV.U32 R23, RZ, RZ, 0x12835b01 ;  /* 0x12835b01ff177424 */ /* 0x000fe200078e00ff */
[----:B------:R0:W-:Y:S01]  /*0d50*/  STL.128 [R37+0x110], R32 ;  /* 0x0001102025007387 */ /* 0x0001e20000100c00 */
[----:B------:R-:W-:Y:S01]  /*0d60*/  IMAD.MOV.U32 R12, RZ, RZ, -0xcb74ac8 ;  /* 0xf348b538ff0c7424 */ /* 0x000fe200078e00ff */
[----:B-1----:R-:W-:Y:S01]  /*0d70*/  MOV R17, 0x5cb0a9dc ;  /* 0x5cb0a9dc00117802 */ /* 0x002fe20000000f00 */
[----:B------:R-:W-:Y:S01]  /*0d80*/  IMAD.MOV.U32 R14, RZ, RZ, -0x49fa2fe7 ;  /* 0xb605d019ff0e7424 */ /* 0x000fe200078e00ff */
[----:B------:R1:W-:Y:S01]  /*0d90*/  STL.128 [R37+0x40], R20 ;  /* 0x0000401425007387 */ /* 0x0003e20000100c00 */
[----:B------:R-:W-:Y:S02]  /*0da0*/  IMAD.MOV.U32 R15, RZ, RZ, 0x59f111f1 ;  /* 0x59f111f1ff0f7424 */ /* 0x000fe400078e00ff */
[----:B------:R-:W-:Y:S02]  /*0db0*/  IMAD.MOV.U32 R4, RZ, RZ, -0x610eb52e ;  /* 0x9ef14ad2ff047424 */ /* 0x000fe400078e00ff */
[----:B------:R-:W-:-:S02]  /*0dc0*/  IMAD.MOV.U32 R6, RZ, RZ, 0x384f25e3 ;  /* 0x384f25e3ff067424 */ /* 0x000fc400078e00ff */
[----:B--2---:R-:W-:Y:S02]  /*0dd0*/  HFMA2 R9, -RZ, RZ, 0.0301361083984375, 0.00019896030426025390625 ;  /* 0x27b70a85ff097431 */ /* 0x004fe400000001ff */
[----:B------:R-:W-:Y:S01]  /*0de0*/  IMAD.MOV.U32 R8, RZ, RZ, 0x46d22ffc ;  /* 0x46d22ffcff087424 */ /* 0x000fe200078e00ff */
[----:B------:R2:W-:Y:S01]  /*0df0*/  STL.128 [R37+0x20], R12 ;  /* 0x0000200c25007387 */ /* 0x0005e20000100c00 */
[----:B------:R-:W-:Y:S02]  /*0e00*/  IMAD.MOV.U32 R10, RZ, RZ, 0x5c26c926 ;  /* 0x5c26c926ff0a7424 */ /* 0x000fe400078e00ff */
[----:B------:R-:W-:Y:S01]  /*0e10*/  IMAD.MOV.U32 R11, RZ, RZ, 0x2e1b2138 ;  /* 0x2e1b2138ff0b7424 */ /* 0x000fe200078e00ff */
[----:B0-----:R-:W-:Y:S01]  /*0e20*/  MOV R33, 0x5b9cca4f ;  /* 0x5b9cca4f00217802 */ /* 0x001fe20000000f00 */
[----:B------:R-:W-:Y:S02]  /*0e30*/  IMAD.MOV.U32 R7, RZ, RZ, -0x1041b87a ;  /* 0xefbe4786ff077424 */ /* 0x000fe400078e00ff */
[----:B------:R-:W-:Y:S01]  /*0e40*/  IMAD.MOV.U32 R24, RZ, RZ, 0x4ee4b28c ;  /* 0x4ee4b28cff187424 */ /* 0x000fe200078e00ff */
[----:B------:R0:W-:Y:S01]  /*0e50*/  STL.128 [R37+0x100], R8 ;  /* 0x0001000825007387 */ /* 0x0001e20000100c00 */
[----:B------:R-:W-:-:S02]  /*0e60*/  IMAD.MOV.U32 R26, RZ, RZ, -0x2a004b1e ;  /* 0xd5ffb4e2ff1a7424 */ /* 0x000fc400078e00ff */
[----:B-1----:R-:W-:Y:S02]  /*0e70*/  HFMA2 R21, -RZ, RZ, -0.002071380615234375, 42.5625 ;  /* 0x983e5152ff157431 */ /* 0x002fe400000001ff */
[----:B------:R-:W-:Y:S01]  /*0e80*/  IMAD.MOV.U32 R27, RZ, RZ, 0x550c7dc3 ;  /* 0x550c7dc3ff1b7424 */ /* 0x000fe200078e00ff */
[----:B------:R1:W-:Y:S01]  /*0e90*/  STL.128 [R37+0x80], R4 ;  /* 0x0000800425007387 */ /* 0x0003e20000100c00 */
[----:B------:R-:W-:Y:S02]  /*0ea0*/  IMAD.MOV.U32 R32, RZ, RZ, 0x7763e373 ;  /* 0x7763e373ff207424 */ /* 0x000fe400078e00ff */
[----:B------:R-:W-:Y:S02]  /*0eb0*/  IMAD.MOV.U32 R34, RZ, RZ, -0x294d475d ;  /* 0xd6b2b8a3ff227424 */ /* 0x000fe400078e00ff */
[----:B--2---:R-:W-:Y:S02]  /*0ec0*/  HFMA2 R13, -RZ, RZ, 0.09234619140625, 0.06927490234375 ;  /* 0x2de92c6fff0d7431 */ /* 0x004fe400000001ff */
[----:B------:R-:W-:Y:S01]  /*0ed0*/  IMAD.MOV.U32 R35, RZ, RZ, 0x682e6ff3 ;  /* 0x682e6ff3ff237424 */ /* 0x000fe200078e00ff */
[----:B------:R2:W-:Y:S01]  /*0ee0*/  STL.128 [R37+0x50], R24 ;  /* 0x0000501825007387 */ /* 0x0005e20000100c00 */
[----:B------:R-:W-:-:S02]  /*0ef0*/  IMAD.MOV.U32 R16, RZ, RZ, -0x42be042c ;  /* 0xbd41fbd4ff107424 */ /* 0x000fc400078e00ff */
[----:B------:R-:W-:Y:S01]  /*0f00*/  IMAD.MOV.U32 R18, RZ, RZ, -0x7ceeac4b ;  /* 0x831153b5ff127424 */ /* 0x000fe200078e00ff */
[----:B------:R3:W-:Y:S01]  /*0f10*/  STL.128 [R37+0x1b0], R32 ;  /* 0x0001b02025007387 */ /* 0x0007e20000100c00 */
[----:B------:R-:W-:Y:S02]  /*0f20*/  IMAD.MOV.U32 R19, RZ, RZ, 0x76f988da ;  /* 0x76f988daff137424 */ /* 0x000fe400078e00ff */
[----:B0-----:R-:W-:Y:S02]  /*0f30*/  HFMA2 R9, -RZ, RZ, 0.00275421142578125, -2.54296875 ;  /* 0x19a4c116ff097431 */ /* 0x001fe400000001ff */
[----:B------:R-:W-:Y:S02]  /*0f40*/  IMAD.MOV.U32 R8, RZ, RZ, -0x472d2f38 ;  /* 0xb8d2d0c8ff087424 */ /* 0x000fe400078e00ff */
[----:B------:R-:W-:Y:S01]  /*0f50*/  IMAD.MOV.U32 R10, RZ, RZ, 0x5141ab53 ;  /* 0x5141ab53ff0a7424 */ /* 0x000fe200078e00ff */
[----:B-1----:R-:W-:Y:S01]  /*0f60*/  MOV R5, 0x6ca6351 ;  /* 0x06ca635100057802 */ /* 0x002fe20000000f00 */
[----:B------:R-:W-:Y:S01]  /*0f70*/  IMAD.MOV.U32 R11, RZ, RZ, 0x1e376c08 ;  /* 0x1e376c08ff0b7424 */ /* 0x000fe200078e00ff */
[----:B------:R0:W-:Y:S01]  /*0f80*/  STL.128 [R37+0xb0], R16 ;  /* 0x0000b01025007387 */ /* 0x0001e20000100c00 */
[----:B------:R-:W-:-:S02]  /*0f90*/  IMAD.MOV.U32 R28, RZ, RZ, -0xd847691 ;  /* 0xf27b896fff1c7424 */ /* 0x000fc400078e00ff */
[----:B------:R-:W-:Y:S01]  /*0fa0*/  IMAD.MOV.U32 R30, RZ, RZ, 0x3b1696b1 ;  /* 0x3b1696b1ff1e7424 */ /* 0x000fe200078e00ff */
[----:B------:R1:W-:Y:S01]  /*0fb0*/  STL.128 [R37+0x180], R8 ;  /* 0x0001800825007387 */ /* 0x0003e20000100c00 */
[----:B------:R-:W-:Y:S01]  /*0fc0*/  IMAD.MOV.U32 R31, RZ, RZ, -0x7f214e02 ;  /* 0x80deb1feff1f7424 */ /* 0x000fe200078e00ff */
[----:B--2---:R-:W-:Y:S01]  /*0fd0*/  MOV R25, 0xb00327c8 ;  /* 0xb00327c800197802 */ /* 0x004fe20000000f00 */
[----:B------:R-:W-:Y:S01]  /*0fe0*/  IMAD.MOV.U32 R20, RZ, RZ, -0x11992055 ;  /* 0xee66dfabff147424 */ /* 0x000fe200078e00ff */
[----:B---3--:R-:W-:Y:S01]  /*0ff0*/  MOV R33, 0x3c9ebe0a ;  /* 0x3c9ebe0a00217802 */ /* 0x008fe20000000f00 */
[----:B------:R-:W-:Y:S01]  /*1000*/  IMAD.MOV.U32 R22, RZ, RZ, 0x2db43210 ;  /* 0x2db43210ff167424 */ /* 0x000fe200078e00ff */
[----:B------:R2:W-:Y:S01]  /*1010*/  STL.128 [R37+0x60], R28 ;  /* 0x0000601c25007387 */ /* 0x0005e20000100c00 */
[----:B------:R-:W-:Y:S02]  /*1020*/  IMAD.MOV.U32 R23, RZ, RZ, -0x57ce3993 ;  /* 0xa831c66dff177424 */ /* 0x000fe400078e00ff */
[----:B------:R-:W-:-:S02]  /*1030*/  IMAD.MOV.U32 R4, RZ, RZ, -0x1ffc7d91 ;  /* 0xe003826fff047424 */ /* 0x000fc400078e00ff */
[----:B------:R-:W-:Y:S01]  /*1040*/  IMAD.MOV.U32 R6, RZ, RZ, 0xa0e6e70 ;  /* 0x0a0e6e70ff067424 */ /* 0x000fe200078e00ff */
[----:B0-----:R-:W-:Y:S01]  /*1050*/  MOV R17, 0x81c2c92e ;  /* 0x81c2c92e00117802 */ /* 0x001fe20000000f00 */
[----:B------:R-:W-:Y:S01]  /*1060*/  IMAD.MOV.U32 R7, RZ, RZ, 0x14292967 ;  /* 0x14292967ff077424 */ /* 0x000fe200078e00ff */
[----:B------:R0:W-:Y:S01]  /*1070*/  STL.128 [R37+0xc0], R20 ;  /* 0x0000c01425007387 */ /* 0x0001e20000100c00 */
[----:B------:R-:W-:Y:S02]  /*1080*/  IMAD.MOV.U32 R12, RZ, RZ, 0x592b0275 ;  /* 0x592b0275ff0c7424 */ /* 0x000fe400078e00ff */
[----:B-1----:R-:W-:Y:S02]  /*1090*/  HFMA2 R9, -RZ, RZ, -1.7431640625, -0.01555633544921875 ;  /* 0xbef9a3f7ff097431 */ /* 0x002fe400000001ff */
[----:B------:R-:W-:Y:S01]  /*10a0*/  IMAD.MOV.U32 R8, RZ, RZ, -0x4d3986eb ;  /* 0xb2c67915ff087424 */ /* 0x000fe200078e00ff */
[----:B------:R1:W-:Y:S01]  /*10b0*/  STL.128 [R37+0xf0], R4 ;  /* 0x0000f00425007387 */ /* 0x0003e20000100c00 */
[----:B------:R-:W-:-:S02]  /*10c0*/  IMAD.MOV.U32 R10, RZ, RZ, -0x1c8dacd5 ;  /* 0xe372532bff0a7424 */ /* 0x000fc400078e00ff */
[----:B------:R-:W-:Y:S02]  /*10d0*/  IMAD.MOV.U32 R11, RZ, RZ, -0x398e870e ;  /* 0xc67178f2ff0b7424 */ /* 0x000fe400078e00ff */
[----:B--2---:R-:W-:Y:S02]  /*10e0*/  HFMA2 R29, -RZ, RZ, -6.875, 0.00024259090423583984375 ;  /* 0xc6e00bf3ff1d7431 */ /* 0x004fe400000001ff */
[----:B------:R-:W-:Y:S02]  /*10f0*/  IMAD.MOV.U32 R14, RZ, RZ, 0x6ea6e483 ;  /* 0x6ea6e483ff0e7424 */ /* 0x000fe400078e00ff */
[----:B------:R-:W-:Y:S01]  /*1100*/  IMAD.MOV.U32 R15, RZ, RZ, 0x4a7484aa ;  /* 0x4a7484aaff0f7424 */ /* 0x000fe200078e00ff */
[----:B------:R2:W-:Y:S01]  /*1110*/  STL.128 [R37+0x1f0], R8 ;  /* 0x0001f00825007387 */ /* 0x0005e20000100c00 */
[----:B------:R-:W-:Y:S02]  /*1120*/  IMAD.MOV.U32 R24, RZ, RZ, -0x6704dec1 ;  /* 0x98fb213fff187424 */ /* 0x000fe400078e00ff */
[----:B------:R-:W-:-:S02]  /*1130*/  IMAD.MOV.U32 R26, RZ, RZ, -0x4110f11c ;  /* 0xbeef0ee4ff1a7424 */ /* 0x000fc400078e00ff */
[----:B0-----:R-:W-:Y:S02]  /*1140*/  HFMA2 R21, -RZ, RZ, -0.01317596435546875, -2370 ;  /* 0xa2bfe8a1ff157431 */ /* 0x001fe400000001ff */
[----:B------:R-:W-:Y:S01]  /*1150*/  IMAD.MOV.U32 R27, RZ, RZ, -0x40a68039 ;  /* 0xbf597fc7ff1b7424 */ /* 0x000fe200078e00ff */
[----:B------:R0:W-:Y:S01]  /*1160*/  STL.128 [R37+0xa0], R12 ;  /* 0x0000a00c25007387 */ /* 0x0001e20000100c00 */
[----:B------:R-:W-:Y:S01]  /*1170*/  IMAD.MOV.U32 R32, RZ, RZ, 0x15c9bebc ;  /* 0x15c9bebcff207424 */ /* 0x000fe200078e00ff */
[----:B-1----:R-:W-:Y:S01]  /*1180*/  MOV R5, 0xf40e3585 ;  /* 0xf40e358500057802 */ /* 0x002fe20000000f00 */
[----:B------:R-:W-:Y:S01]  /*1190*/  IMAD.MOV.U32 R34, RZ, RZ, -0x63eff2b4 ;  /* 0x9c100d4cff227424 */ /* 0x000fe200078e00ff */
[----:B------:R1:W-:Y:S01]  /*11a0*/  STL.128 [R37+0xd0], R24 ;  /* 0x0000d01825007387 */ /* 0x0003e20000100c00 */
[----:B------:R-:W-:Y:S02]  /*11b0*/  IMAD.MOV.U32 R35, RZ, RZ, 0x431d67c4 ;  /* 0x431d67c4ff237424 */ /* 0x000fe400078e00ff */
[----:B------:R-:W-:-:S02]  /*11c0*/  IMAD.MOV.U32 R16, RZ, RZ, 0x47edaee6 ;  /* 0x47edaee6ff107424 */ /* 0x000fc400078e00ff */
[----:B------:R-:W-:Y:S01]  /*11d0*/  IMAD.MOV.U32 R18, RZ, RZ, 0x1482353b ;  /* 0x1482353bff127424 */ /* 0x000fe200078e00ff */
[----:B--2---:R-:W-:Y:S01]  /*11e0*/  MOV R9, 0x5fcb6fab ;  /* 0x5fcb6fab00097802 */ /* 0x004fe20000000f00 */
[----:B------:R-:W-:Y:S01]  /*11f0*/  IMAD.MOV.U32 R8, RZ, RZ, 0x3ad6faec ;  /* 0x3ad6faecff087424 */ /* 0x000fe200078e00ff */
[----:B------:R-:W-:Y:S01]  /*1200*/  STL.128 [R37+0x250], R32 ;  /* 0x0002502025007387 */ /* 0x000fe20000100c00 */
[----:B------:R-:W-:Y:S02]  /*1210*/  IMAD.MOV.U32 R10, RZ, RZ, 0x4a475817 ;  /* 0x4a475817ff0a7424 */ /* 0x000fe400078e00ff */
[----:B------:R-:W-:Y:S02]  /*1220*/  IMAD.MOV.U32 R11, RZ, RZ, 0x6c44198c ;  /* 0x6c44198cff0b7424 */ /* 0x000fe400078e00ff */
[----:B0-----:R-:W-:Y:S02]  /*1230*/  HFMA2 R13, -RZ, RZ, 1290, 15008 ;  /* 0x650a7354ff0d7431 */ /* 0x001fe400000001ff */
[----:B------:R-:W-:-:S02]  /*1240*/  IMAD.MOV.U32 R19, RZ, RZ, -0x6d8dd37b ;  /* 0x92722c85ff137424 */ /* 0x000fc400078e00ff */
[----:B------:R-:W-:Y:S01]  /*1250*/  IMAD.MOV.U32 R4, RZ, RZ, 0x5771202a ;  /* 0x5771202aff047424 */ /* 0x000fe200078e00ff */
[----:B-1----:R-:W-:Y:S01]  /*1260*/  MOV R25, 0xc24b8b70 ;  /* 0xc24b8b7000197802 */ /* 0x002fe20000000f00 */
[----:B------:R-:W-:Y:S01]  /*1270*/  IMAD.MOV.U32 R6, RZ, RZ, 0x32bbd1b8 ;  /* 0x32bbd1b8ff067424 */ /* 0x000fe200078e00ff */
[----:B------:R-:W-:Y:S01]  /*1280*/  STL.128 [R37+0x270], R8 ;  /* 0x0002700825007387 */ /* 0x000fe20000100c00 */
[----:B------:R-:W-:Y:S02]  /*1290*/  IMAD.MOV.U32 R7, RZ, RZ, 0x106aa070 ;  /* 0x106aa070ff077424 */ /* 0x000fe400078e00ff */
[----:B------:R-:W-:Y:S01]  /*12a0*/  IMAD.MOV.U32 R28, RZ, RZ, 0x3da88fc2 ;  /* 0x3da88fc2ff1c7424 */ /* 0x000fe200078e00ff */
[----:B------:R0:W-:Y:S01]  /*12b0*/  STL.128 [R37+0x130], R16 ;  /* 0x0001301025007387 */ /* 0x0001e20000100c00 */
[----:B------:R-:W-:Y:S02]  /*12c0*/  IMAD.MOV.U32 R30, RZ, RZ, -0x6cf558db ;  /* 0x930aa725ff1e7424 */ /* 0x000fe400078e00ff */
[----:B------:R-:W-:Y:S01]  /*12d0*/  IMAD.MOV.U32 R31, RZ, RZ, -0x2a586eb9 ;  /* 0xd5a79147ff1f7424 */ /* 0x000fe200078e00ff */
[----:B------:R1:W-:Y:S01]  /*12e0*/  STL.128 [R37+0x170], R4 ;  /* 0x0001700425007387 */ /* 0x0003e20000100c00 */
[----:B------:R-:W-:-:S02]  /*12f0*/  IMAD.MOV.U32 R20, RZ, RZ, 0x4cf10364 ;  /* 0x4cf10364ff147424 */ /* 0x000fc400078e00ff */
[----:B------:R-:W-:Y:S01]  /*1300*/  IMAD.MOV.U32 R22, RZ, RZ, -0x43bdcfff ;  /* 0xbc423001ff167424 */ /* 0x000fe200078e00ff */
[----:B------:R2:W-:Y:S01]  /*1310*/  STL.128 [R37+0xe0], R28 ;  /* 0x0000e01c25007387 */ /* 0x0005e20000100c00 */
[----:B------:R-:W-:Y:S02]  /*1320*/  IMAD.MOV.U32 R23, RZ, RZ, -0x57e599b5 ;  /* 0xa81a664bff177424 */ /* 0x000fe400078e00ff */
[----:B------:R-:W-:Y:S02]  /*1330*/  IMAD.MOV.U32 R24, RZ, RZ, -0x2f07686f ;  /* 0xd0f89791ff187424 */ /* 0x000fe400078e00ff */
[----:B------:R-:W-:Y:S01]  /*1340*/  IMAD.MOV.U32 R26, RZ, RZ, 0x654be30 ;  /* 0x0654be30ff1a7424 */ /* 0x000fe200078e00ff */
[----:B------:R3:W-:Y:S01]  /*1350*/  STL.128 [R37+0x140], R20 ;  /* 0x0001401425007387 */ /* 0x0007e20000100c00 */
[----:B------:R-:W-:Y:S02]  /*1360*/  IMAD.MOV.U32 R27, RZ, RZ, -0x3893ae5d ;  /* 0xc76c51a3ff1b7424 */ /* 0x000fe400078e00ff */
[----:B0-----:R-:W-:-:S02]  /*1370*/  HFMA2 R17, -RZ, RZ, 0.638671875, 0.0002868175506591796875 ;  /* 0x391c0cb3ff117431 */ /* 0x001fc400000001ff */
[----:B------:R-:W-:Y:S02]  /*1380*/  IMAD.MOV.U32 R12, RZ, RZ, -0x74509c22 ;  /* 0x8baf63deff0c7424 */ /* 0x000fe400078e00ff */
[----:B------:R-:W-:Y:S01]  /*1390*/  IMAD.MOV.U32 R14, RZ, RZ, 0x3c77b2a8 ;  /* 0x3c77b2a8ff0e7424 */ /* 0x000fe200078e00ff */
[----:B-1----:R-:W-:Y:S01]  /*13a0*/  MOV R5, 0x90befffa ;  /* 0x90befffa00057802 */ /* 0x002fe20000000f00 */
[----:B------:R-:W-:Y:S01]  /*13b0*/  IMAD.MOV.U32 R15, RZ, RZ, 0x766a0abb ;  /* 0x766a0abbff0f7424 */ /* 0x000fe200078e00ff */
[----:B------:R0:W-:Y:S01]  /*13c0*/  STL.128 [R37+0x150], R24 ;  /* 0x0001501825007387 */ /* 0x0001e20000100c00 */
[----:B------:R-:W-:Y:S02]  /*13d0*/  IMAD.MOV.U32 R16, RZ, RZ, -0x3a36a59d ;  /* 0xc5c95a63ff107424 */ /* 0x000fe400078e00ff */
[----:B--2---:R-:W-:Y:S02]  /*13e0*/  HFMA2 R29, -RZ, RZ, -44.5625, -2098 ;  /* 0xd192e819ff1d7431 */ /* 0x004fe400000001ff */
[----:B------:R-:W-:Y:S01]  /*13f0*/  IMAD.MOV.U32 R18, RZ, RZ, -0x1cbe7535 ;  /* 0xe3418acbff127424 */ /* 0x000fe200078e00ff */
[----:B------:R1:W-:Y:S01]  /*1400*/  STL.128 [R37+0x120], R12 ;  /* 0x0001200c25007387 */ /* 0x0003e20000100c00 */
[----:B------:R-:W-:-:S02]  /*1410*/  IMAD.MOV.U32 R19, RZ, RZ, 0x4ed8aa4a ;  /* 0x4ed8aa4aff137424 */ /* 0x000fc400078e00ff */
[----:B------:R-:W-:Y:S02]  /*1420*/  IMAD.MOV.U32 R4, RZ, RZ, 0x23631e28 ;  /* 0x23631e28ff047424 */ /* 0x000fe400078e00ff */
[----:B---3--:R-:W-:Y:S02]  /*1430*/  HFMA2 R21, -RZ, RZ, 18672, -4.470348358154296875e-05 ;  /* 0x748f82eeff157431 */ /* 0x008fe400000001ff */
[----:B------:R-:W-:Y:S01]  /*1440*/  IMAD.MOV.U32 R6, RZ, RZ, -0x217d4217 ;  /* 0xde82bde9ff067424 */ /* 0x000fe200078e00ff */
[----:B------:R2:W-:Y:S01]  /*1450*/  STL.128 [R37+0x1a0], R16 ;  /* 0x0001a01025007387 */ /* 0x0005e20000100c00 */
[----:B------:R-:W-:Y:S02]  /*1460*/  IMAD.MOV.U32 R7, RZ, RZ, -0x5baf9315 ;  /* 0xa4506cebff077424 */ /* 0x000fe400078e00ff */
[----:B------:R-:W-:Y:S02]  /*1470*/  IMAD.MOV.U32 R28, RZ, RZ, -0x2910ade8 ;  /* 0xd6ef5218ff1c7424 */ /* 0x000fe400078e00ff */
[----:B------:R-:W-:Y:S01]  /*1480*/  IMAD.MOV.U32 R30, RZ, RZ, 0x5565a910 ;  /* 0x5565a910ff1e7424 */ /* 0x000fe200078e00ff */
[----:B0-----:R-:W-:Y:S01]  /*1490*/  MOV R25, 0x84c87814 ;  /* 0x84c8781400197802 */ /* 0x001fe20000000f00 */
[----:B------:R-:W-:Y:S01]  /*14a0*/  IMAD.MOV.U32 R24, RZ, RZ, -0x5e0f548e ;  /* 0xa1f0ab72ff187424 */ /* 0x000fe200078e00ff */
[----:B------:R0:W-:Y:S01]  /*14b0*/  STL.128 [R37+0x1e0], R4 ;  /* 0x0001e00425007387 */ /* 0x0001e20000100c00 */
[----:B------:R-:W-:Y:S01]  /*14c0*/  IMAD.MOV.U32 R26, RZ, RZ, 0x1a6439ec ;  /* 0x1a6439ecff1a7424 */ /* 0x000fe200078e00ff */
[----:B-1----:R-:W-:Y:S01]  /*14d0*/  MOV R13, 0x2748774c ;  /* 0x2748774c000d7802 */ /* 0x002fe20000000f00 */
[----:B------:R-:W-:-:S02]  /*14e0*/  IMAD.MOV.U32 R27, RZ, RZ, -0x7338fdf8 ;  /* 0x8cc70208ff1b7424 */ /* 0x000fc400078e00ff */
[----:B------:R-:W-:Y:S02]  /*14f0*/  IMAD.MOV.U32 R31, RZ, RZ, -0x2966f9dc ;  /* 0xd6990624ff1f7424 */ /* 0x000fe400078e00ff */
[----:B------:R-:W-:Y:S02]  /*1500*/  IMAD.MOV.U32 R12, RZ, RZ, -0x20711467 ;  /* 0xdf8eeb99ff0c7424 */ /* 0x000fe400078e00ff */
[----:B--2---:R-:W-:Y:S02]  /*1510*/  HFMA2 R17, -RZ, RZ, 0.00010585784912109375, 1962 ;  /* 0x06f067aaff117431 */ /* 0x004fe400000001ff */
[----:B------:R-:W-:Y:S01]  /*1520*/  IMAD.MOV.U32 R14, RZ, RZ, -0x1e64b758 ;  /* 0xe19b48a8ff0e7424 */ /* 0x000fe200078e00ff */
[----:B------:R1:W-:Y:S01]  /*1530*/  STL.128 [R37+0x1d0], R24 ;  /* 0x0001d01825007387 */ /* 0x0003e20000100c00 */
[----:B------:R-:W-:Y:S02]  /*1540*/  IMAD.MOV.U32 R15, RZ, RZ, 0x34b0bcb5 ;  /* 0x34b0bcb5ff0f7424 */ /* 0x000fe400078e00ff */
[----:B------:R-:W-:Y:S01]  /*1550*/  IMAD.MOV.U32 R20, RZ, RZ, 0x5defb2fc ;  /* 0x5defb2fcff147424 */ /* 0x000fe200078e00ff */
[----:B------:R2:W-:Y:S01]  /*1560*/  STL.128 [R37+0x160], R28 ;  /* 0x0001601c25007387 */ /* 0x0005e20000100c00 */
[----:B------:R-:W-:-:S02]  /*1570*/  IMAD.MOV.U32 R22, RZ, RZ, 0x43172f60 ;  /* 0x43172f60ff167424 */ /* 0x000fc400078e00ff */
[----:B0-----:R-:W-:Y:S02]  /*1580*/  HFMA2 R5, -RZ, RZ, 19.078125, -75.875 ;  /* 0x4cc5d4beff057431 */ /* 0x001fe400000001ff */
[----:B------:R-:W-:Y:S01]  /*1590*/  IMAD.MOV.U32 R23, RZ, RZ, 0x78a5636f ;  /* 0x78a5636fff177424 */ /* 0x000fe200078e00ff */
[----:B------:R0:W-:Y:S01]  /*15a0*/  STL.128 [R37+0x190], R12 ;  /* 0x0001900c25007387 */ /* 0x0001e20000100c00 */
[----:B------:R-:W-:Y:S02]  /*15b0*/  IMAD.MOV.U32 R16, RZ, RZ, 0x72176fba ;  /* 0x72176fbaff107424 */ /* 0x000fe400078e00ff */
[----:B------:R-:W-:Y:S01]  /*15c0*/  IMAD.MOV.U32 R18, RZ, RZ, -0x5d37675a ;  /* 0xa2c898a6ff127424 */ /* 0x000fe200078e00ff */
[----:B------:R3:W-:Y:S01]  /*15d0*/  STL.128 [R37+0x1c0], R20 ;  /* 0x0001c01425007387 */ /* 0x0007e20000100c00 */
[----:B------:R-:W-:Y:S02]  /*15e0*/  IMAD.MOV.U32 R19, RZ, RZ, 0xa637dc5 ;  /* 0x0a637dc5ff137424 */ /* 0x000fe400078e00ff */
[----:B------:R-:W-:-:S02]  /*15f0*/  IMAD.MOV.U32 R4, RZ, RZ, -0x34c1bd4a ;  /* 0xcb3e42b6ff047424 */ /* 0x000fc400078e00ff */
[----:B-1----:R-:W-:Y:S02]  /*1600*/  HFMA2 R25, -RZ, RZ, 0.037933349609375, 32592 ;  /* 0x28db77f5ff197431 */ /* 0x002fe400000001ff */
[----:B------:R-:W-:Y:S01]  /*1610*/  IMAD.MOV.U32 R6, RZ, RZ, -0x39a81d6 ;  /* 0xfc657e2aff067424 */ /* 0x000fe200078e00ff */
[----:B------:R1:W-:Y:S01]  /*1620*/  STL.128 [R37+0x220], R16 ;  /* 0x0002201025007387 */ /* 0x0003e20000100c00 */
[----:B------:R-:W-:Y:S01]  /*1630*/  IMAD.MOV.U32 R7, RZ, RZ, 0x597f299c ;  /* 0x597f299cff077424 */ /* 0x000fe200078e00ff */
[----:B--2---:R-:W-:Y:S01]  /*1640*/  MOV R29, 0xca273ece ;  /* 0xca273ece001d7802 */ /* 0x004fe20000000f00 */
[----:B------:R-:W-:Y:S02]  /*1650*/  IMAD.MOV.U32 R28, RZ, RZ, -0x15d99e64 ;  /* 0xea26619cff1c7424 */ /* 0x000fe400078e00ff */
[----:B------:R-:W-:Y:S01]  /*1660*/  IMAD.MOV.U32 R30, RZ, RZ, 0x21c0c207 ;  /* 0x21c0c207ff1e7424 */ /* 0x000fe200078e00ff */
[----:B0-----:R-:W-:Y:S01]  /*1670*/  MOV R13, 0xeada7dd6 ;  /* 0xeada7dd6000d7802 */ /* 0x001fe20000000f00 */
[----:B------:R-:W-:Y:S01]  /*1680*/  IMAD.MOV.U32 R31, RZ, RZ, -0x2e794739 ;  /* 0xd186b8c7ff1f7424 */ /* 0x000fe200078e00ff */
[----:B------:R0:W-:Y:S01]  /*1690*/  STL.128 [R37+0x260], R4 ;  /* 0x0002600425007387 */ /* 0x0001e20000100c00 */
[----:B------:R-:W-:Y:S01]  /*16a0*/  IMAD.MOV.U32 R12, RZ, RZ, -0x321f14e2 ;  /* 0xcde0eb1eff0c7424 */ /* 0x000fe200078e00ff */
[----:B---3--:R-:W-:Y:S01]  /*16b0*/  MOV R21, 0x113f9804 ;  /* 0x113f980400157802 */ /* 0x008fe20000000f00 */
[----:B------:R-:W-:Y:S01]  /*16c0*/  IMAD.MOV.U32 R14, RZ, RZ, -0x11912e88 ;  /* 0xee6ed178ff0e7424 */ /* 0x000fe200078e00ff */
[----:B------:R2:W-:Y:S01]  /*16d0*/  STL.128 [R37+0x200], R28 ;  /* 0x0002001c25007387 */ /* 0x0005e20000100c00 */
[----:B------:R-:W-:-:S02]  /*16e0*/  IMAD.MOV.U32 R15, RZ, RZ, -0xa82b081 ;  /* 0xf57d4f7fff0f7424 */ /* 0x000fc400078e00ff */
[----:B------:R-:W-:Y:S02]  /*16f0*/  IMAD.MOV.U32 R20, RZ, RZ, -0x4106f252 ;  /* 0xbef90daeff147424 */ /* 0x000fe400078e00ff */
[----:B-1----:R-:W-:Y:S02]  /*1700*/  HFMA2 R17, -RZ, RZ, 3090, -1639 ;  /* 0x6a09e667ff117431 */ /* 0x002fe400000001ff */
[----:B------:R-:W-:Y:S01]  /*1710*/  IMAD.MOV.U32 R22, RZ, RZ, 0x131c471b ;  /* 0x131c471bff167424 */ /* 0x000fe200078e00ff */
[----:B------:R1:W-:Y:S01]  /*1720*/  STL.128 [R37+0x210], R12 ;  /* 0x0002100c25007387 */ /* 0x0003e20000100c00 */
[----:B------:R-:W-:Y:S02]  /*1730*/  IMAD.MOV.U32 R23, RZ, RZ, 0x1b710b35 ;  /* 0x1b710b35ff177424 */ /* 0x000fe400078e00ff */
[----:B------:R-:W-:Y:S02]  /*1740*/  IMAD.MOV.U32 R24, RZ, RZ, 0x23047d84 ;  /* 0x23047d84ff187424 */ /* 0x000fe400078e00ff */
[----:B------:R-:W-:-:S02]  /*1750*/  IMAD.MOV.U32 R26, RZ, RZ, 0x40c72493 ;  /* 0x40c72493ff1a7424 */ /* 0x000fc400078e00ff */
[----:B0-----:R-:W-:Y:S02]  /*1760*/  HFMA2 R6, -RZ, RZ, -0.0034275054931640625, 2328 ;  /* 0x9b05688cff067431 */ /* 0x001fe400000001ff */
[----:B------:R-:W-:Y:S01]  /*1770*/  IMAD.MOV.U32 R27, RZ, RZ, 0x32caab7b ;  /* 0x32caab7bff1b7424 */ /* 0x000fe200078e00ff */
[----:B------:R0:W-:Y:S01]  /*1780*/  STL.128 [R37+0x230], R20 ;  /* 0x0002301425007387 */ /* 0x0001e20000100c00 */
[----:B------:R-:W-:Y:S02]  /*1790*/  IMAD.MOV.U32 R16, RZ, RZ, -0xc4336f8 ;  /* 0xf3bcc908ff107424 */ /* 0x000fe400078e00ff */
[----:B------:R-:W-:Y:S01]  /*17a0*/  IMAD.MOV.U32 R36, RZ, RZ, -0x7b3558c5 ;  /* 0x84caa73bff247424 */ /* 0x000fe200078e00ff */
[----:B------:R3:W-:Y:S01]  /*17b0*/  STL.128 [R37+0x240], R24 ;  /* 0x0002401825007387 */ /* 0x0007e20000100c00 */
[----:B--2---:R-:W-:Y:S02]  /*17c0*/  IMAD.MOV.U32 R28, RZ, RZ, -0x52197d2f ;  /* 0xade682d1ff1c7424 */ /* 0x004fe400078e00ff */
[----:B------:R-:W-:Y:S01]  /*17d0*/  IMAD.MOV.U32 R19, RZ, RZ, 0x2b3e6c1f ;  /* 0x2b3e6c1fff137424 */ /* 0x000fe200078e00ff */
[----:B-1----:R-:W-:Y:S01]  /*17e0*/  MOV R12, 0x3c6ef372 ;  /* 0x3c6ef372000c7802 */ /* 0x002fe20000000f00 */
[----:B------:R-:W-:-:S02]  /*17f0*/  IMAD.MOV.U32 R13, RZ, RZ, -0x4498517b ;  /* 0xbb67ae85ff0d7424 */ /* 0x000fc400078e00ff */
[----:B------:R-:W-:Y:S02]  /*1800*/  IMAD.MOV.U32 R15, RZ, RZ, -0x16b07d5 ;  /* 0xfe94f82bff0f7424 */ /* 0x000fe400078e00ff */
[----:B------:R-:W-:Y:S02]  /*1810*/  IMAD.MOV.U32 R14, RZ, RZ, 0x510e527f ;  /* 0x510e527fff0e7424 */ /* 0x000fe400078e00ff */
[----:B------:R-:W-:Y:S01]  /*1820*/  IMAD.MOV.U32 R7, RZ, RZ, 0x1f83d9ab ;  /* 0x1f83d9abff077424 */ /* 0x000fe200078e00ff */
[----:B0-----:R-:W-:Y:S01]  /*1830*/  MOV R23, 0xa54ff53a ;  /* 0xa54ff53a00177802 */ /* 0x001fe20000000f00 */
[----:B------:R-:W-:Y:S02]  /*1840*/  IMAD.MOV.U32 R20, RZ, RZ, -0x4be4295 ;  /* 0xfb41bd6bff147424 */ /* 0x000fe400078e00ff */
[----:B------:R-:W-:Y:S01]  /*1850*/  IMAD.MOV.U32 R22, RZ, RZ, 0x5f1d36f1 ;  /* 0x5f1d36f1ff167424 */ /* 0x000fe200078e00ff */
[----:B---3--:R-:W-:Y:S01]  /*1860*/  MOV R25, R0 ;  /* 0x0000000000197202 */ /* 0x008fe20000000f00 */
[----:B------:R-:W-:-:S02]  /*1870*/  IMAD.MOV.U32 R26, RZ, RZ, 0x137e2179 ;  /* 0x137e2179ff1a7424 */ /* 0x000fc400078e00ff */
[----:B------:R-:W-:Y:S02]  /*1880*/  IMAD.MOV.U32 R4, RZ, RZ, 0x5be0cd19 ;  /* 0x5be0cd19ff047424 */ /* 0x000fe400078e00ff */
[----:B------:R-:W-:-:S07]  /*1890*/  IMAD.MOV.U32 R24, RZ, RZ, -0x50 ;  /* 0xffffffb0ff187424 */ /* 0x000fce00078e00ff */
.L_x_5:
[----:B------:R-:W-:Y:S02]  /*18a0*/  IMAD.MOV.U32 R18, RZ, RZ, R20 ;  /* 0x000000ffff127224 */ /* 0x000fe400078e0014 */
[----:B------:R-:W-:Y:S01]  /*18b0*/  IMAD.MOV.U32 R10, RZ, RZ, R7 ;  /* 0x000000ffff0a7224 */ /* 0x000fe200078e0007 */
[----:B------:R-:W-:Y:S01]  /*18c0*/  MOV R7, R6 ;  /* 0x0000000600077202 */ /* 0x000fe20000000f00 */
[----:B------:R-:W-:Y:S02]  /*18d0*/  IMAD.MOV.U32 R20, RZ, RZ, R19 ;  /* 0x000000ffff147224 */ /* 0x000fe400078e0013 */
[----:B------:R-:W-:Y:S02]  /*18e0*/  IMAD.MOV.U32 R19, RZ, RZ, R28 ;  /* 0x000000ffff137224 */ /* 0x000fe400078e001c */
[----:B------:R-:W-:Y:S02]  /*18f0*/  IMAD.MOV.U32 R6, RZ, RZ, R14 ;  /* 0x000000ffff067224 */ /* 0x000fe400078e000e */
[----:B------:R-:W-:-:S03]  /*1900*/  VIADD R11, R24, 0x50 ;  /* 0x00000050180b7836 */ /* 0x000fc60000000000 */
[C-C-:B------:R-:W-:Y:S02]  /*1910*/  SHF.L.W.U32.HI R5, R19.reuse, 0x12, R6.reuse ;  /* 0x0000001213057819 */ /* 0x140fe40000010e06 */
[----:B------:R-:W-:Y:S02]  /*1920*/  SHF.L.W.U32.HI R8, R19, 0xe, R6 ;  /* 0x0000000e13087819 */ /* 0x000fe40000010e06 */
[C-C-:B------:R-:W-:Y:S02]  /*1930*/  SHF.L.W.U32.HI R9, R6.reuse, 0x17, R19.reuse ;  /* 0x0000001706097819 */ /* 0x140fe40000010e13 */
[----:B------:R-:W-:Y:S02]  /*1940*/  ISETP.GT.U32.AND P0, PT, R11, 0xf, PT ;  /* 0x0000000f0b00780c */ /* 0x000fe40003f04070 */
[----:B------:R-:W-:Y:S02]  /*1950*/  LOP3.LUT R14, R9, R5, R8, 0x96, !PT ;  /* 0x00000005090e7212 */ /* 0x000fe400078e9608 */
[----:B------:R-:W-:-:S02]  /*1960*/  SHF.L.W.U32.HI R5, R6, 0x12, R19 ;  /* 0x0000001206057819 */ /* 0x000fc40000010e13 */
[----:B------:R-:W-:Y:S02]  /*1970*/  SHF.L.W.U32.HI R8, R6, 0xe, R19 ;  /* 0x0000000e06087819 */ /* 0x000fe40000010e13 */
[----:B------:R-:W-:Y:S02]  /*1980*/  SHF.L.W.U32.HI R9, R19, 0x17, R6 ;  /* 0x0000001713097819 */ /* 0x000fe40000010e06 */
[----:B------:R-:W-:Y:S02]  /*1990*/  LOP3.LUT R11, R20, R19, R18, 0xe2, !PT ;  /* 0x00000013140b7212 */ /* 0x000fe400078ee212 */
[----:B------:R-:W-:Y:S02]  /*19a0*/  LOP3.LUT R8, R9, R5, R8, 0x96, !PT ;  /* 0x0000000509087212 */ /* 0x000fe400078e9608 */
[----:B------:R-:W-:Y:S02]  /*19b0*/  LOP3.LUT R5, R7, R6, R10, 0xe2, !PT ;  /* 0x0000000607057212 */ /* 0x000fe400078ee20a */
[----:B------:R-:W-:-:S04]  /*19c0*/  IADD3 R11, P1, P2, R11, R26, R14 ;  /* 0x0000001a0b0b7210 */ /* 0x000fc80007a3e00e */
[----:B------:R-:W-:Y:S02]  /*19d0*/  IADD3.X R14, PT, PT, R5, R4, R8, P1, P2 ;  /* 0x00000004050e7210 */ /* 0x000fe40000fe4408 */
[----:B------:R-:W5:Y:S01]  /*19e0*/  @!P0 LDL.64 R4, [UR8] ;  /* 0x00000008ff048983 */ /* 0x000f620008100a00 */
[----:B------:R-:W-:Y:S06]  /*19f0*/  @!P0 BRA `(.L_x_4) ;  /* 0x0000000000808947 */ /* 0x000fec0003800000 */
[----:B-----5:R-:W-:-:S05]  /*1a00*/  IADD3 R5, PT, PT, R24, 0x4e, RZ ;  /* 0x0000004e18057810 */ /* 0x020fca0007ffe0ff */
[----:B------:R-:W-:-:S06]  /*1a10*/  IMAD R5, R5, 0x8, R0 ;  /* 0x0000000805057824 */ /* 0x000fcc00078e0200 */
[----:B------:R-:W2:Y:S01]  /*1a20*/  LDL.64 R4, [R5] ;  /* 0x0000000005047983 */ /* 0x000ea20000100a00 */
[----:B------:R-:W-:-:S04]  /*1a30*/  VIADD R21, R24, 0x40 ;  /* 0x0000004018157836 */ /* 0x000fc80000000000 */
[----:B------:R-:W-:Y:S01]  /*1a40*/  IMAD R21, R21, 0x8, R0 ;  /* 0x0000000815157824 */ /* 0x000fe200078e0200 */
[C-C-:B--2---:R-:W-:Y:S02]  /*1a50*/  SHF.L.W.U32.HI R8, R4.reuse, 0xd, R5.reuse ;  /* 0x0000000d04087819 */ /* 0x144fe40000010e05 */
[--C-:B------:R-:W-:Y:S02]  /*1a60*/  SHF.L.W.U32.HI R9, R5, 0x3, R4.reuse ;  /* 0x0000000305097819 */ /* 0x100fe40000010e04 */
[--C-:B------:R-:W-:Y:S02]  /*1a70*/  SHF.R.U64 R27, R4, 0x6, R5.reuse ;  /* 0x00000006041b7819 */ /* 0x100fe40000001205 */
[----:B------:R-:W-:Y:S02]  /*1a80*/  SHF.R.U32.HI R29, RZ, 0x6, R5 ;  /* 0x00000006ff1d7819 */ /* 0x000fe40000011605 */
[----:B------:R-:W-:Y:S02]  /*1a90*/  LOP3.LUT R27, R27, R8, R9, 0x96, !PT ;  /* 0x000000081b1b7212 */ /* 0x000fe400078e9609 */
[----:B------:R-:W-:-:S02]  /*1aa0*/  SHF.L.W.U32.HI R8, R5, 0xd, R4 ;  /* 0x0000000d05087819 */ /* 0x000fc40000010e04 */
[----:B------:R-:W-:-:S04]  /*1ab0*/  SHF.L.W.U32.HI R9, R4, 0x3, R5 ;  /* 0x0000000304097819 */ /* 0x000fc80000010e05 */
[----:B------:R-:W-:Y:S01]  /*1ac0*/  LOP3.LUT R29, R29, R8, R9, 0x96, !PT ;  /* 0x000000081d1d7212 */ /* 0x000fe200078e9609 */
[----:B------:R-:W-:-:S05]  /*1ad0*/  VIADD R9, R24, 0x49 ;  /* 0x0000004918097836 */ /* 0x000fca0000000000 */
[----:B------:R-:W-:Y:S02]  /*1ae0*/  LEA R4, R9, R0, 0x3 ;  /* 0x0000000009047211 */ /* 0x000fe400078e18ff */
[----:B------:R-:W2:Y:S04]  /*1af0*/  LDL.64 R8, [R21] ;  /* 0x0000000015087983 */ /* 0x000ea80000100a00 */
[----:B------:R-:W2:Y:S02]  /*1b00*/  LDL.64 R4, [R4] ;  /* 0x0000000004047983 */ /* 0x000ea40000100a00 */
[----:B--2---:R-:W-:-:S04]  /*1b10*/  IADD3 R27, P0, P1, R8, R27, R4 ;  /* 0x0000001b081b7210 */ /* 0x004fc8000791e004 */
[----:B------:R-:W-:Y:S01]  /*1b20*/  IADD3.X R28, PT, PT, R9, R29, R5, P0, P1 ;  /* 0x0000001d091c7210 */ /* 0x000fe200007e2405 */
[----:B------:R-:W-:-:S04]  /*1b30*/  VIADD R5, R24, 0x41 ;  /* 0x0000004118057836 */ /* 0x000fc80000000000 */
[----:B------:R-:W-:-:S06]  /*1b40*/  IMAD R8, R5, 0x8, R0 ;  /* 0x0000000805087824 */ /* 0x000fcc00078e0200 */
[----:B------:R-:W2:Y:S02]  /*1b50*/  LDL.64 R8, [R8] ;  /* 0x0000000008087983 */ /* 0x000ea40000100a00 */
[C-C-:B--2---:R-:W-:Y:S02]  /*1b60*/  SHF.L.W.U32.HI R5, R8.reuse, 0x1f, R9.reuse ;  /* 0x0000001f08057819 */ /* 0x144fe40000010e09 */
[C-C-:B------:R-:W-:Y:S02]  /*1b70*/  SHF.L.W.U32.HI R26, R8.reuse, 0x18, R9.reuse ;  /* 0x00000018081a7819 */ /* 0x140fe40000010e09 */
[----:B------:R-:W-:-:S04]  /*1b80*/  SHF.R.U64 R29, R8, 0x7, R9 ;  /* 0x00000007081d7819 */ /* 0x000fc80000001209 */
[----:B------:R-:W-:Y:S02]  /*1b90*/  LOP3.LUT R26, R29, R5, R26, 0x96, !PT ;  /* 0x000000051d1a7212 */ /* 0x000fe400078e961a */
[--C-:B------:R-:W-:Y:S02]  /*1ba0*/  SHF.L.W.U32.HI R5, R9, 0x1f, R8.reuse ;  /* 0x0000001f09057819 */ /* 0x100fe40000010e08 */
[----:B------:R-:W-:Y:S02]  /*1bb0*/  IADD3 R4, P0, PT, R27, R26, RZ ;  /* 0x0000001a1b047210 */ /* 0x000fe40007f1e0ff */
[----:B------:R-:W-:Y:S02]  /*1bc0*/  SHF.L.W.U32.HI R26, R9, 0x18, R8 ;  /* 0x00000018091a7819 */ /* 0x000fe40000010e08 */
[----:B------:R-:W-:-:S04]  /*1bd0*/  SHF.R.U32.HI R9, RZ, 0x7, R9 ;  /* 0x00000007ff097819 */ /* 0x000fc80000011609 */
[----:B------:R-:W-:-:S04]  /*1be0*/  LOP3.LUT R5, R9, R5, R26, 0x96, !PT ;  /* 0x0000000509057212 */ /* 0x000fc800078e961a */
[----:B------:R-:W-:-:S07]  /*1bf0*/  IADD3.X R5, PT, PT, R28, R5, RZ, P0, !PT ;  /* 0x000000051c057210 */ /* 0x000fce00007fe4ff */
.L_x_4:
[----:B-----5:R0:W-:Y:S04]  /*1c00*/  STL.64 [R25], R4 ;  /* 0x0000000419007387 */ /* 0x0201e80000100a00 */
[----:B------:R1:W2:Y:S01]  /*1c10*/  LDL.64 R8, [R37] ;  /* 0x0000000025087983 */ /* 0x0002a20000100a00 */
[----:B------:R-:W-:Y:S01]  /*1c20*/  IMAD.MOV.U32 R21, RZ, RZ, R15 ;  /* 0x000000ffff157224 */ /* 0x000fe200078e000f */
[----:B------:R-:W-:Y:S01]  /*1c30*/  UIADD3 UR8, UPT, UPT, UR8, 0x8, URZ ;  /* 0x0000000808087890 */ /* 0x000fe2000fffe0ff */
[----:B------:R-:W-:Y:S02]  /*1c40*/  IMAD.MOV.U32 R15, RZ, RZ, R36 ;  /* 0x000000ffff0f7224 */ /* 0x000fe400078e0024 */
[----:B------:R-:W-:Y:S02]  /*1c50*/  IMAD.MOV.U32 R36, RZ, RZ, R16 ;  /* 0x000000ffff247224 */ /* 0x000fe400078e0010 */
[----:B------:R-:W-:Y:S01]  /*1c60*/  VIADD R24, R24, 0x1 ;  /* 0x0000000118187836 */ /* 0x000fe20000000000 */
[----:B-1----:R-:W-:Y:S01]  /*1c70*/  IADD3 R37, PT, PT, R37, 0x8, RZ ;  /* 0x0000000825257810 */ /* 0x002fe20007ffe0ff */
[----:B------:R-:W-:Y:S01]  /*1c80*/  IMAD.MOV.U32 R26, RZ, RZ, R18 ;  /* 0x000000ffff1a7224 */ /* 0x000fe200078e0012 */
[----:B------:R-:W-:Y:S01]  /*1c90*/  LOP3.LUT R16, R21, R15, R36, 0xe8, !PT ;  /* 0x0000000f15107212 */ /* 0x000fe200078ee824 */
[----:B0-----:R-:W-:Y:S01]  /*1ca0*/  VIADD R25, R25, 0x8 ;  /* 0x0000000819197836 */ /* 0x001fe20000000000 */
[----:B--2---:R-:W-:Y:S01]  /*1cb0*/  IADD3 R27, P0, P1, R4, R11, R8 ;  /* 0x0000000b041b7210 */ /* 0x004fe2000791e008 */
[----:B------:R-:W-:Y:S01]  /*1cc0*/  IMAD.MOV.U32 R11, RZ, RZ, R12 ;  /* 0x000000ffff0b7224 */ /* 0x000fe200078e000c */
[----:B------:R-:W-:Y:S01]  /*1cd0*/  MOV R12, R13 ;  /* 0x0000000d000c7202 */ /* 0x000fe20000000f00 */
[----:B------:R-:W-:Y:S01]  /*1ce0*/  IMAD.MOV.U32 R13, RZ, RZ, R17 ;  /* 0x000000ffff0d7224 */ /* 0x000fe200078e0011 */
[----:B------:R-:W-:-:S02]  /*1cf0*/  IADD3.X R14, PT, PT, R5, R14, R9, P0, P1 ;  /* 0x0000000e050e7210 */ /* 0x000fc400007e2409 */
[----:B------:R-:W-:Y:S01]  /*1d00*/  IADD3 R28, P0, PT, R22, R27, RZ ;  /* 0x0000001b161c7210 */ /* 0x000fe20007f1e0ff */
[----:B------:R-:W-:Y:S01]  /*1d10*/  IMAD.MOV.U32 R22, RZ, RZ, R21 ;  /* 0x000000ffff167224 */ /* 0x000fe200078e0015 */
[--C-:B------:R-:W-:Y:S02]  /*1d20*/  SHF.L.W.U32.HI R8, R36, 0x4, R13.reuse ;  /* 0x0000000424087819 */ /* 0x100fe40000010e0d */
[C-C-:B------:R-:W-:Y:S02]  /*1d30*/  SHF.L.W.U32.HI R5, R13.reuse, 0x1e, R36.reuse ;  /* 0x0000001e0d057819 */ /* 0x140fe40000010e24 */
[----:B------:R-:W-:Y:S02]  /*1d40*/  SHF.L.W.U32.HI R4, R13, 0x19, R36 ;  /* 0x000000190d047819 */ /* 0x000fe40000010e24 */
[----:B------:R-:W-:Y:S02]  /*1d50*/  LOP3.LUT R17, R11, R12, R13, 0xe8, !PT ;  /* 0x0000000c0b117212 */ /* 0x000fe400078ee80d */
[----:B------:R-:W-:-:S02]  /*1d60*/  LOP3.LUT R9, R4, R8, R5, 0x96, !PT ;  /* 0x0000000804097212 */ /* 0x000fc400078e9605 */
[----:B------:R-:W-:Y:S02]  /*1d70*/  SHF.L.W.U32.HI R4, R13, 0x4, R36 ;  /* 0x000000040d047819 */ /* 0x000fe40000010e24 */
[C-C-:B------:R-:W-:Y:S02]  /*1d80*/  SHF.L.W.U32.HI R5, R36.reuse, 0x1e, R13.reuse ;  /* 0x0000001e24057819 */ /* 0x140fe40000010e0d */
[----:B------:R-:W-:Y:S02]  /*1d90*/  SHF.L.W.U32.HI R8, R36, 0x19, R13 ;  /* 0x0000001924087819 */ /* 0x000fe40000010e0d */
[----:B------:R-:W-:Y:S02]  /*1da0*/  IADD3 R16, P1, P2, R27, R16, R9 ;  /* 0x000000101b107210 */ /* 0x000fe40007a3e009 */
[----:B------:R-:W-:-:S04]  /*1db0*/  LOP3.LUT R4, R8, R4, R5, 0x96, !PT ;  /* 0x0000000408047212 */ /* 0x000fc800078e9605 */
[----:B------:R-:W-:Y:S01]  /*1dc0*/  IADD3.X R17, PT, PT, R14, R17, R4, P1, P2 ;  /* 0x000000110e117210 */ /* 0x000fe20000fe4404 */
[----:B------:R-:W-:Y:S01]  /*1dd0*/  IMAD.MOV.U32 R4, RZ, RZ, R10 ;  /* 0x000000ffff047224 */ /* 0x000fe200078e000a */
[----:B------:R-:W-:Y:S01]  /*1de0*/  IADD3.X R14, PT, PT, R23, R14, RZ, P0, !PT ;  /* 0x0000000e170e7210 */ /* 0x000fe200007fe4ff */
[----:B------:R-:W-:Y:S01]  /*1df0*/  IMAD.MOV.U32 R23, RZ, RZ, R11 ;  /* 0x000000ffff177224 */ /* 0x000fe200078e000b */
[----:B------:R-:W-:-:S13]  /*1e00*/  ISETP.NE.AND P0, PT, R24, RZ, PT ;  /* 0x000000ff1800720c */ /* 0x000fda0003f05270 */
[----:B------:R-:W-:Y:S05]  /*1e10*/  @P0 BRA `(.L_x_5) ;  /* 0xfffffff800a00947 */ /* 0x000fea000383ffff */
[----:B------:R-:W0:Y:S01]  /*1e20*/  LDCU.64 UR4, c[0x0][0x390] ;  /* 0x00007200ff0477ac */ /* 0x000e220008000a00 */
[----:B------:R-:W-:-:S04]  /*1e30*/  IADD3 R16, P0, PT, R16, -0xc4336f8, RZ ;  /* 0xf3bcc90810107810 */ /* 0x000fc80007f1e0ff */
[----:B------:R-:W-:Y:S02]  /*1e40*/  IADD3.X R17, PT, PT, R17, 0x6a09e667, RZ, P0, !PT ;  /* 0x6a09e66711117810 */ /* 0x000fe400007fe4ff */
[----:B0-----:R-:W-:-:S04]  /*1e50*/  ISETP.GT.U32.AND P0, PT, R16, UR4, PT ;  /* 0x0000000410007c0c */ /* 0x001fc8000bf04070 */
[----:B------:R-:W-:-:S13]  /*1e60*/  ISETP.GT.U32.AND.EX P0, PT, R17, UR5, PT, P0 ;  /* 0x0000000511007c0c */ /* 0x000fda000bf04100 */
[----:B------:R-:W-:Y:S05]  /*1e70*/  @P0 EXIT ;  /* 0x000000000000094d */ /* 0x000fea0003800000 */
[----:B------:R-:W-:Y:S01]  /*1e80*/  MOV R8, 0x0 ;  /* 0x0000000000087802 */ /* 0x000fe20000000f00 */
[----:B------:R-:W0:Y:S01]  /*1e90*/  LDCU.64 UR4, c[0x4][0x10] ;  /* 0x01000200ff0477ac */ /* 0x000e220008000a00 */
[C---:B------:R-:W-:Y:S02]  /*1ea0*/  IADD3 R32, P0, PT, R2.reuse, 0x500, RZ ;  /* 0x0000050002207810 */ /* 0x040fe40007f1e0ff */
[----:B------:R-:W-:Y:S02]  /*1eb0*/  IADD3 R2, P6, PT, R2, 0x5d0, RZ ;  /* 0x000005d002027810 */ /* 0x000fe40007fde0ff */
[----:B------:R-:W1:Y:S01]  /*1ec0*/  LDC.64 R8, c[0x4][R8] ;  /* 0x0100000008087b82 */ /* 0x000e620000000a00 */
[--C-:B------:R-:W-:Y:S01]  /*1ed0*/  IMAD.X R33, RZ, RZ, R3.reuse, P0 ;  /* 0x000000ffff217224 */ /* 0x100fe200000e0603 */
[----:B------:R-:W-:Y:S01]  /*1ee0*/  IADD3 R22, P4, PT, R20, -0x4be4295, RZ ;  /* 0xfb41bd6b14167810 */ /* 0x000fe20007f9e0ff */
[----:B------:R-:W-:Y:S01]  /*1ef0*/  IMAD.X R34, RZ, RZ, R3, P6 ;  /* 0x000000ffff227224 */ /* 0x000fe200030e0603 */
[----:B------:R-:W-:-:S02]  /*1f00*/  IADD3 R24, P3, PT, R19, 0x2b3e6c1f, RZ ;  /* 0x2b3e6c1f13187810 */ /* 0x000fc40007f7e0ff */
[----:B------:R2:W-:Y:S01]  /*1f10*/  STL.64 [R1+0x5d0], R32 ;  /* 0x0005d02001007387 */ /* 0x0005e20000100a00 */
[----:B------:R-:W-:Y:S02]  /*1f20*/  IADD3 R26, P2, PT, R28, -0x52197d2f, RZ ;  /* 0xade682d11c1a7810 */ /* 0x000fe40007f5e0ff */
[----:B------:R-:W-:Y:S02]  /*1f30*/  IADD3 R18, P5, PT, R18, 0x137e2179, RZ ;  /* 0x137e217912127810 */ /* 0x000fe40007fbe0ff */
[----:B------:R-:W-:Y:S02]  /*1f40*/  IADD3 R28, P1, PT, R21, 0x5f1d36f1, RZ ;  /* 0x5f1d36f1151c7810 */ /* 0x000fe40007f3e0ff */
[----:B------:R-:W-:Y:S01]  /*1f50*/  IADD3 R30, P0, PT, R15, -0x16b07d5, RZ ;  /* 0xfe94f82b0f1e7810 */ /* 0x000fe20007f1e0ff */
[----:B0-----:R-:W-:Y:S01]  /*1f60*/  IMAD.U32 R5, RZ, RZ, UR5 ;  /* 0x00000005ff057e24 */ /* 0x001fe2000f8e00ff */
[----:B------:R-:W-:Y:S02]  /*1f70*/  IADD3.X R23, PT, PT, R7, 0x1f83d9ab, RZ, P4, !PT ;  /* 0x1f83d9ab07177810 */ /* 0x000fe400027fe4ff */
[----:B------:R-:W-:Y:S01]  /*1f80*/  IADD3.X R25, PT, PT, R6, -0x64fa9774, RZ, P3, !PT ;  /* 0x9b05688c06197810 */ /* 0x000fe20001ffe4ff */
[----:B------:R-:W-:Y:S01]  /*1f90*/  IMAD.MOV.U32 R6, RZ, RZ, R2 ;  /* 0x000000ffff067224 */ /* 0x000fe200078e0002 */
[----:B--2---:R-:W-:-:S02]  /*1fa0*/  IADD3 R32, P6, PT, R36, -0x7b3558c5, RZ ;  /* 0x84caa73b24207810 */ /* 0x004fc40007fde0ff */
[----:B------:R-:W-:Y:S02]  /*1fb0*/  MOV R4, UR4 ;  /* 0x0000000400047c02 */ /* 0x000fe40008000f00 */
[----:B------:R-:W-:Y:S02]  /*1fc0*/  IADD3.X R19, PT, PT, R10, 0x5be0cd19, RZ, P5, !PT ;  /* 0x5be0cd190a137810 */ /* 0x000fe40002ffe4ff */
[----:B------:R-:W-:Y:S02]  /*1fd0*/  IADD3.X R27, PT, PT, R14, 0x510e527f, RZ, P2, !PT ;  /* 0x510e527f0e1b7810 */ /* 0x000fe400017fe4ff */
[----:B------:R-:W-:Y:S02]  /*1fe0*/  IADD3.X R29, PT, PT, R11, -0x5ab00ac6, RZ, P1, !PT ;  /* 0xa54ff53a0b1d7810 */ /* 0x000fe40000ffe4ff */
[----:B------:R-:W-:Y:S02]  /*1ff0*/  IADD3.X R31, PT, PT, R12, 0x3c6ef372, RZ, P0, !PT ;  /* 0x3c6ef3720c1f7810 */ /* 0x000fe400007fe4ff */
[----:B------:R-:W-:-:S02]  /*2000*/  IADD3.X R33, PT, PT, R13, -0x4498517b, RZ, P6, !PT ;  /* 0xbb67ae850d217810 */ /* 0x000fc400037fe4ff */
[----:B------:R-:W-:-:S07]  /*2010*/  MOV R7, R34 ;  /* 0x0000002200077202 */ /* 0x000fce0000000f00 */
[----:B------:R-:W-:-:S07]  /*2020*/  LEPC R20, `(.L_x_6) ;  /* 0x000000001014794e */ /* 0x000fce0000000000 */
[----:B-1----:R-:W-:Y:S05]  /*2030*/  CALL.ABS.NOINC R8 ;  /* 0x0000000008007343 */ /* 0x002fea0003c00000 */
.L_x_6:
[----:B------:R-:W-:Y:S01]  /*2040*/  MOV R35, 0x0 ;  /* 0x0000000000237802 */ /* 0x000fe20000000f00 */
[----:B------:R0:W-:Y:S01]  /*2050*/  STL.64 [R1+0x5d0], R16 ;  /* 0x0005d01001007387 */ /* 0x0001e20000100a00 */
[----:B------:R-:W1:Y:S01]  /*2060*/  LDCU.64 UR4, c[0x4][0x18] ;  /* 0x01000300ff0477ac */ /* 0x000e620008000a00 */
[----:B------:R-:W-:Y:S01]  /*2070*/  IMAD.MOV.U32 R6, RZ, RZ, R2 ;  /* 0x000000ffff067224 */ /* 0x000fe200078e0002 */
[----:B------:R0:W2:Y:S01]  /*2080*/  LDC.64 R8, c[0x4][R35] ;  /* 0x0100000023087b82 */ /* 0x0000a20000000a00 */
[----:B------:R-:W-:Y:S01]  /*2090*/  MOV R7, R34 ;  /* 0x0000002200077202 */ /* 0x000fe20000000f00 */
[----:B-1----:R-:W-:Y:S02]  /*20a0*/  IMAD.U32 R4, RZ, RZ, UR4 ;  /* 0x00000004ff047e24 */ /* 0x002fe4000f8e00ff */
[----:B0-----:R-:W-:-:S07]  /*20b0*/  IMAD.U32 R5, RZ, RZ, UR5 ;  /* 0x00000005ff057e24 */ /* 0x001fce000f8e00ff */
[----:B------:R-:W-:-:S07]  /*20c0*/  LEPC R20, `(.L_x_7) ;  /* 0x000000001014794e */ /* 0x000fce0000000000 */
[----:B--2---:R-:W-:Y:S05]  /*20d0*/  CALL.ABS.NOINC R8 ;  /* 0x0000000008007343 */ /* 0x004fea0003c00000 */
.L_x_7:
[----:B------:R0:W1:Y:S01]  /*20e0*/  LDC.64 R8, c[0x4][R35] ;  /* 0x0100000023087b82 */ /* 0x0000620000000a00 */
[----:B------:R0:W-:Y:S01]  /*20f0*/  STL.64 [R1+0x5d0], R32 ;  /* 0x0005d02001007387 */ /* 0x0001e20000100a00 */
[----:B------:R-:W2:Y:S01]  /*2100*/  LDCU.64 UR4, c[0x4][0x18] ;  /* 0x01000300ff0477ac */ /* 0x000ea20008000a00 */
[----:B------:R-:W-:Y:S01]  /*2110*/  IMAD.MOV.U32 R6, RZ, RZ, R2 ;  /* 0x000000ffff067224 */ /* 0x000fe200078e0002 */
[----:B------:R-:W-:Y:S01]  /*2120*/  MOV R7, R34 ;  /* 0x0000002200077202 */ /* 0x000fe20000000f00 */
[----:B--2---:R-:W-:Y:S02]  /*2130*/  IMAD.U32 R4, RZ, RZ, UR4 ;  /* 0x00000004ff047e24 */ /* 0x004fe4000f8e00ff */
[----:B0-----:R-:W-:-:S07]  /*2140*/  IMAD.U32 R5, RZ, RZ, UR5 ;  /* 0x00000005ff057e24 */ /* 0x001fce000f8e00ff */
[----:B------:R-:W-:-:S07]  /*2150*/  LEPC R20, `(.L_x_8) ;  /* 0x000000001014794e */ /* 0x000fce0000000000 */
[----:B-1----:R-:W-:Y:S05]  /*2160*/  CALL.ABS.NOINC R8 ;  /* 0x0000000008007343 */ /* 0x002fea0003c00000 */
.L_x_8:
        /* <DEDUP_REMOVED lines=9> */
.L_x_9:
        /* <DEDUP_REMOVED lines=9> */
.L_x_10:
        /* <DEDUP_REMOVED lines=9> */
.L_x_11:
        /* <DEDUP_REMOVED lines=9> */
.L_x_12:
        /* <DEDUP_REMOVED lines=9> */
.L_x_13:
        /* <DEDUP_REMOVED lines=9> */
.L_x_14:
[----:B------:R0:W1:Y:S01]  /*24d0*/  LDC.64 R2, c[0x4][R35] ;  /* 0x0100000023027b82 */ /* 0x0000620000000a00 */
[----:B------:R-:W2:Y:S01]  /*24e0*/  LDCU.64 UR4, c[0x4][0x20] ;  /* 0x01000400ff0477ac */ /* 0x000ea20008000a00 */
[----:B------:R-:W-:Y:S01]  /*24f0*/  CS2R R6, SRZ ;  /* 0x0000000000067805 */ /* 0x000fe2000001ff00 */
[----:B--2---:R-:W-:Y:S02]  /*2500*/  IMAD.U32 R4, RZ, RZ, UR4 ;  /* 0x00000004ff047e24 */ /* 0x004fe4000f8e00ff */
[----:B0-----:R-:W-:-:S07]  /*2510*/  IMAD.U32 R5, RZ, RZ, UR5 ;  /* 0x00000005ff057e24 */ /* 0x001fce000f8e00ff */
[----:B------:R-:W-:-:S07]  /*2520*/  LEPC R20, `(.L_x_15) ;  /* 0x000000001014794e */ /* 0x000fce0000000000 */
[----:B-1----:R-:W-:Y:S05]  /*2530*/  CALL.ABS.NOINC R2 ;  /* 0x0000000002007343 */ /* 0x002fea0003c00000 */
.L_x_15:
[----:B------:R-:W-:Y:S05]  /*2540*/  EXIT ;  /* 0x000000000000794d */ /* 0x000fea0003800000 */
.L_x_16:
[----:B------:R-:W-:-:S00]  /*2550*/  BRA `(.L_x_16) ;  /* 0xfffffffc00fc7947 */ /* 0x000fc0000383ffff */
[----:B------:R-:W-:-:S00]  /*2560*/  NOP ;  /* 0x0000000000007918 */ /* 0x000fc00000000000 */
        /* <DEDUP_REMOVED lines=9> */
.L_x_17:


//--------------------- .nv.global.init           --------------------------
	.section	.nv.global.init,"aw",@progbits
.nv.global.init:
	.type		$str$3,@object
	.size		$str$3,($str$2 - $str$3)
$str$3:
        /*0000*/ 	.byte	0x0a, 0x00
	.type		$str$2,@object
	.size		$str$2,($str$1 - $str$2)
$str$2:
        /*0002*/ 	.byte	0x25, 0x30, 0x31, 0x36, 0x6c, 0x6c, 0x78, 0x00
	.type		$str$1,@object
	.size		$str$1,($str - $str$1)
$str$1:
        /*000a*/ 	.byte	0x73, 0x68, 0x61, 0x35, 0x31, 0x32, 0x28, 0x22, 0x25, 0x73, 0x22, 0x29, 0x20, 0x3d, 0x20, 0x00
	.type		$str,@object
	.size		$str,(.L_0 - $str)
$str:
        /*001a*/ 	.byte	0x30, 0x31, 0x32, 0x33, 0x34, 0x35, 0x36, 0x37, 0x38, 0x39, 0x61, 0x62, 0x63, 0x64, 0x65, 0x66
        /*002a*/ 	.byte	0x00
.L_0:


//--------------------- .nv.shared.reserved.0     --------------------------
	.section	.nv.shared.reserved.0,"aw",@nobits
	.weak		__nv_reservedSMEM_offset_0_alias
	.size		__nv_reservedSMEM_offset_0_alias, 0, 64
	.other		__nv_reservedSMEM_offset_0_alias,@"STO_CUDA_RESERVED_SHARED STV_DEFAULT"
__nv_reservedSMEM_offset_0_alias:
	.zero		0
	.zero		64


//--------------------- .nv.constant0._Z9wq_sha512PKcmm --------------------------
	.section	.nv.constant0._Z9wq_sha512PKcmm,"a",@progbits
	.sectionflags	@""
	.align	4
.nv.constant0._Z9wq_sha512PKcmm:
	.zero		920


//--------------------- SYMBOLS --------------------------

	.type		.nv.reservedSmem.offset0,@object
	.size		.nv.reservedSmem.offset0,0x4
	.type		vprintf,@function
